	.target	sm_100a

	.elftype	@"ET_EXEC"


//--------------------- .note.nv.tkinfo           --------------------------
	.section	.note.nv.tkinfo,"",@"SHT_NOTE"
	.sectionflags	@"SHF_NOTE_NV_TKINFO"
	.tkinfo
        /*0018*/ 	.word	0x00000002
        /*0030*/ 	.string	""
        /*0030*/ 	.string	"ptxas"
        /*0030*/ 	.string	"Cuda compilation tools, release 13.0, V13.0.88"
        /*0030*/ 	.string	"Build cuda_13.0.r13.0/compiler.36424714_0"
        /*0030*/ 	.string	"-arch sm_100a -m 64 "



//--------------------- .note.nv.cuinfo           --------------------------
	.section	.note.nv.cuinfo,"",@"SHT_NOTE"
	.sectionflags	@"SHF_NOTE_NV_CUINFO"
        /*0018*/ 	.short	0x0002
        /*001a*/ 	.short	0x0064
        /*001c*/ 	.short	0x0082
	.zero		2


//--------------------- .nv.info                  --------------------------
	.section	.nv.info,"",@"SHT_CUDA_INFO"
	.align	4


	//----- nvinfo : EIATTR_REGCOUNT
	.align		4
        /*0000*/ 	.byte	0x04, 0x2f
        /*0002*/ 	.short	(.L_19 - .L_18)
	.align		4
.L_18:
        /*0004*/ 	.word	index@(_ZN7cutlass13device_kernelINS_4gemm6kernel13GemmUniversalIN4cute5tupleIJiiiiEEENS1_10collective13CollectiveMmaINS1_35MainloopSm100TmaUmmaWarpSpecializedILi5ELi2ELi4ENS5_IJNS4_1CILi2EEESB_NSA_ILi1EEEEEEEENS5_IJNSA_ILi128EEENSA_ILi64EEENSA_ILi32EEEEEENS_12float_e5m2_tENS5_IJlSC_lEEESJ_SK_NS4_8TiledMMAINS4_8MMA_AtomIJNS4_10MMA_TraitsINS4_25SM100_MMA_F8F6F4_2x1SM_SSEJSJ_SJ_fSF_SG_NS4_17integral_constantINS4_4UMMA5MajorELSR_0EEESS_NSP_INSQ_7ScaleInELST_0EEESU_EEEEEENS4_6LayoutINS5_IJSC_SC_SC_EEENS5_IJNSA_ILi0EEESZ_SZ_EEEEENS5_IJNS4_10UnderscoreES12_S12_EEEEENS4_28SM100_TMA_2SM_LOAD_MULTICASTENS4_14ComposedLayoutINS4_7SwizzleILi1ELi4ELi3EEENS4_18smem_ptr_flag_bitsILi8EEENSX_INS5_IJNSA_ILi8EEESH_EEENS5_IJSH_SC_EEEEEEEvNS4_8identityENS4_18SM100_TMA_2SM_LOADES1F_vS1G_EENS_8epilogue10collective18CollectiveEpilogueINS1J_23Sm100TmaWarpSpecializedILi1ELi1ELi32ELb0ELb0EEEJNS5_IJSG_SG_SH_EEENS5_IJNSX_ISG_SC_EES1P_EEESJ_SK_SJ_SK_NS1J_6fusion15FusionCallbacksIS1N_NS1R_17LinearCombinationISJ_fSJ_fLNS_15FloatRoundStyleE2EEES1O_S1Q_JEEENS4_5SM1004TMEM4LOAD26SM100_TMEM_LOAD_32dp32b32xENS4_13SM90_TMA_LOADENS16_INS17_ILi2ELi4ELi3EEES1A_NSX_INS5_IJS1B_SG_EEENS5_IJSG_SC_EEEEEEENS4_39AutoVectorizingCopyWithAssumedAlignmentILi128EEENS4_14SM90_TMA_STOREES26_S28_S28_EEEvvEEEEvNT_6ParamsE)
        /*0008*/ 	.word	0x0000005a


	//----- nvinfo : EIATTR_FRAME_SIZE
	.align		4
.L_19:
        /*000c*/ 	.byte	0x04, 0x11
        /*000e*/ 	.short	(.L_21 - .L_20)
	.align		4
.L_20:
        /*0010*/ 	.word	index@($__internal_2_$__cuda_sm10x_tcgen05_guardrail_trap_unallocated_columns_being_dealloced)
        /*0014*/ 	.word	0x00000000


	//----- nvinfo : EIATTR_FRAME_SIZE
	.align		4
.L_21:
        /*0018*/ 	.byte	0x04, 0x11
        /*001a*/ 	.short	(.L_23 - .L_22)
	.align		4
.L_22:
        /*001c*/ 	.word	index@($__internal_1_$__cuda_sm10x_tcgen05_guardrail_trap_phase_invalid_during_alloc)
        /*0020*/ 	.word	0x00000000


	//----- nvinfo : EIATTR_FRAME_SIZE
	.align		4
.L_23:
        /*0024*/ 	.byte	0x04, 0x11
        /*0026*/ 	.short	(.L_25 - .L_24)
	.align		4
.L_24:
        /*0028*/ 	.word	index@($__internal_0_$__cuda_sm10x_tcgen05_guardrail_trap_col_being_dealloced_not_returned_by_alloc)
        /*002c*/ 	.word	0x00000000


	//----- nvinfo : EIATTR_FRAME_SIZE
	.align		4
.L_25:
        /*0030*/ 	.byte	0x04, 0x11
        /*0032*/ 	.short	(.L_27 - .L_26)
	.align		4
.L_26:
        /*0034*/ 	.word	index@(_ZN7cutlass13device_kernelINS_4gemm6kernel13GemmUniversalIN4cute5tupleIJiiiiEEENS1_10collective13CollectiveMmaINS1_35MainloopSm100TmaUmmaWarpSpecializedILi5ELi2ELi4ENS5_IJNS4_1CILi2EEESB_NSA_ILi1EEEEEEEENS5_IJNSA_ILi128EEENSA_ILi64EEENSA_ILi32EEEEEENS_12float_e5m2_tENS5_IJlSC_lEEESJ_SK_NS4_8TiledMMAINS4_8MMA_AtomIJNS4_10MMA_TraitsINS4_25SM100_MMA_F8F6F4_2x1SM_SSEJSJ_SJ_fSF_SG_NS4_17integral_constantINS4_4UMMA5MajorELSR_0EEESS_NSP_INSQ_7ScaleInELST_0EEESU_EEEEEENS4_6LayoutINS5_IJSC_SC_SC_EEENS5_IJNSA_ILi0EEESZ_SZ_EEEEENS5_IJNS4_10UnderscoreES12_S12_EEEEENS4_28SM100_TMA_2SM_LOAD_MULTICASTENS4_14ComposedLayoutINS4_7SwizzleILi1ELi4ELi3EEENS4_18smem_ptr_flag_bitsILi8EEENSX_INS5_IJNSA_ILi8EEESH_EEENS5_IJSH_SC_EEEEEEEvNS4_8identityENS4_18SM100_TMA_2SM_LOADES1F_vS1G_EENS_8epilogue10collective18CollectiveEpilogueINS1J_23Sm100TmaWarpSpecializedILi1ELi1ELi32ELb0ELb0EEEJNS5_IJSG_SG_SH_EEENS5_IJNSX_ISG_SC_EES1P_EEESJ_SK_SJ_SK_NS1J_6fusion15FusionCallbacksIS1N_NS1R_17LinearCombinationISJ_fSJ_fLNS_15FloatRoundStyleE2EEES1O_S1Q_JEEENS4_5SM1004TMEM4LOAD26SM100_TMEM_LOAD_32dp32b32xENS4_13SM90_TMA_LOADENS16_INS17_ILi2ELi4ELi3EEES1A_NSX_INS5_IJS1B_SG_EEENS5_IJSG_SC_EEEEEEENS4_39AutoVectorizingCopyWithAssumedAlignmentILi128EEENS4_14SM90_TMA_STOREES26_S28_S28_EEEvvEEEEvNT_6ParamsE)
        /*0038*/ 	.word	0x00000000


	//----- nvinfo : EIATTR_MIN_STACK_SIZE
	.align		4
.L_27:
        /*003c*/ 	.byte	0x04, 0x12
        /*003e*/ 	.short	(.L_29 - .L_28)
	.align		4
.L_28:
        /*0040*/ 	.word	index@(_ZN7cutlass13device_kernelINS_4gemm6kernel13GemmUniversalIN4cute5tupleIJiiiiEEENS1_10collective13CollectiveMmaINS1_35MainloopSm100TmaUmmaWarpSpecializedILi5ELi2ELi4ENS5_IJNS4_1CILi2EEESB_NSA_ILi1EEEEEEEENS5_IJNSA_ILi128EEENSA_ILi64EEENSA_ILi32EEEEEENS_12float_e5m2_tENS5_IJlSC_lEEESJ_SK_NS4_8TiledMMAINS4_8MMA_AtomIJNS4_10MMA_TraitsINS4_25SM100_MMA_F8F6F4_2x1SM_SSEJSJ_SJ_fSF_SG_NS4_17integral_constantINS4_4UMMA5MajorELSR_0EEESS_NSP_INSQ_7ScaleInELST_0EEESU_EEEEEENS4_6LayoutINS5_IJSC_SC_SC_EEENS5_IJNSA_ILi0EEESZ_SZ_EEEEENS5_IJNS4_10UnderscoreES12_S12_EEEEENS4_28SM100_TMA_2SM_LOAD_MULTICASTENS4_14ComposedLayoutINS4_7SwizzleILi1ELi4ELi3EEENS4_18smem_ptr_flag_bitsILi8EEENSX_INS5_IJNSA_ILi8EEESH_EEENS5_IJSH_SC_EEEEEEEvNS4_8identityENS4_18SM100_TMA_2SM_LOADES1F_vS1G_EENS_8epilogue10collective18CollectiveEpilogueINS1J_23Sm100TmaWarpSpecializedILi1ELi1ELi32ELb0ELb0EEEJNS5_IJSG_SG_SH_EEENS5_IJNSX_ISG_SC_EES1P_EEESJ_SK_SJ_SK_NS1J_6fusion15FusionCallbacksIS1N_NS1R_17LinearCombinationISJ_fSJ_fLNS_15FloatRoundStyleE2EEES1O_S1Q_JEEENS4_5SM1004TMEM4LOAD26SM100_TMEM_LOAD_32dp32b32xENS4_13SM90_TMA_LOADENS16_INS17_ILi2ELi4ELi3EEES1A_NSX_INS5_IJS1B_SG_EEENS5_IJSG_SC_EEEEEEENS4_39AutoVectorizingCopyWithAssumedAlignmentILi128EEENS4_14SM90_TMA_STOREES26_S28_S28_EEEvvEEEEvNT_6ParamsE)
        /*0044*/ 	.word	0x00000000
.L_29:


//--------------------- .nv.compat                --------------------------
	.section	.nv.compat,"",@"SHT_CUDA_COMPAT_INFO"
	.align	4
        /*0000*/ 	.byte	0x02, 0x09, 0x01, 0x00, 0x02, 0x02, 0x02, 0x00, 0x02, 0x05, 0x05, 0x00, 0x03, 0x07, 0x01, 0x01
        /*0010*/ 	.byte	0x02, 0x03, 0x01, 0x00, 0x02, 0x06, 0x01, 0x00, 0x04, 0x0b, 0x08, 0x00, 0x09, 0x00, 0x00, 0x00
        /*0020*/ 	.byte	0x00, 0x00, 0x00, 0x00


//--------------------- .nv.info._ZN7cutlass13device_kernelINS_4gemm6kernel13GemmUniversalIN4cute5tupleIJiiiiEEENS1_10collective13CollectiveMmaINS1_35MainloopSm100TmaUmmaWarpSpecializedILi5ELi2ELi4ENS5_IJNS4_1CILi2EEESB_NSA_ILi1EEEEEEEENS5_IJNSA_ILi128EEENSA_ILi64EEENSA_ILi32EEEEEENS_12float_e5m2_tENS5_IJlSC_lEEESJ_SK_NS4_8TiledMMAINS4_8MMA_AtomIJNS4_10MMA_TraitsINS4_25SM100_MMA_F8F6F4_2x1SM_SSEJSJ_SJ_fSF_SG_NS4_17integral_constantINS4_4UMMA5MajorELSR_0EEESS_NSP_INSQ_7ScaleInELST_0EEESU_EEEEEENS4_6LayoutINS5_IJSC_SC_SC_EEENS5_IJNSA_ILi0EEESZ_SZ_EEEEENS5_IJNS4_10UnderscoreES12_S12_EEEEENS4_28SM100_TMA_2SM_LOAD_MULTICASTENS4_14ComposedLayoutINS4_7SwizzleILi1ELi4ELi3EEENS4_18smem_ptr_flag_bitsILi8EEENSX_INS5_IJNSA_ILi8EEESH_EEENS5_IJSH_SC_EEEEEEEvNS4_8identityENS4_18SM100_TMA_2SM_LOADES1F_vS1G_EENS_8epilogue10collective18CollectiveEpilogueINS1J_23Sm100TmaWarpSpecializedILi1ELi1ELi32ELb0ELb0EEEJNS5_IJSG_SG_SH_EEENS5_IJNSX_ISG_SC_EES1P_EEESJ_SK_SJ_SK_NS1J_6fusion15FusionCallbacksIS1N_NS1R_17LinearCombinationISJ_fSJ_fLNS_15FloatRoundStyleE2EEES1O_S1Q_JEEENS4_5SM1004TMEM4LOAD26SM100_TMEM_LOAD_32dp32b32xENS4_13SM90_TMA_LOADENS16_INS17_ILi2ELi4ELi3EEES1A_NSX_INS5_IJS1B_SG_EEENS5_IJSG_SC_EEEEEEENS4_39AutoVectorizingCopyWithAssumedAlignmentILi128EEENS4_14SM90_TMA_STOREES26_S28_S28_EEEvvEEEEvNT_6ParamsE --------------------------
	.section	.nv.info._ZN7cutlass13device_kernelINS_4gemm6kernel13GemmUniversalIN4cute5tupleIJiiiiEEENS1_10collective13CollectiveMmaINS1_35MainloopSm100TmaUmmaWarpSpecializedILi5ELi2ELi4ENS5_IJNS4_1CILi2EEESB_NSA_ILi1EEEEEEEENS5_IJNSA_ILi128EEENSA_ILi64EEENSA_ILi32EEEEEENS_12float_e5m2_tENS5_IJlSC_lEEESJ_SK_NS4_8TiledMMAINS4_8MMA_AtomIJNS4_10MMA_TraitsINS4_25SM100_MMA_F8F6F4_2x1SM_SSEJSJ_SJ_fSF_SG_NS4_17integral_constantINS4_4UMMA5MajorELSR_0EEESS_NSP_INSQ_7ScaleInELST_0EEESU_EEEEEENS4_6LayoutINS5_IJSC_SC_SC_EEENS5_IJNSA_ILi0EEESZ_SZ_EEEEENS5_IJNS4_10UnderscoreES12_S12_EEEEENS4_28SM100_TMA_2SM_LOAD_MULTICASTENS4_14ComposedLayoutINS4_7SwizzleILi1ELi4ELi3EEENS4_18smem_ptr_flag_bitsILi8EEENSX_INS5_IJNSA_ILi8EEESH_EEENS5_IJSH_SC_EEEEEEEvNS4_8identityENS4_18SM100_TMA_2SM_LOADES1F_vS1G_EENS_8epilogue10collective18CollectiveEpilogueINS1J_23Sm100TmaWarpSpecializedILi1ELi1ELi32ELb0ELb0EEEJNS5_IJSG_SG_SH_EEENS5_IJNSX_ISG_SC_EES1P_EEESJ_SK_SJ_SK_NS1J_6fusion15FusionCallbacksIS1N_NS1R_17LinearCombinationISJ_fSJ_fLNS_15FloatRoundStyleE2EEES1O_S1Q_JEEENS4_5SM1004TMEM4LOAD26SM100_TMEM_LOAD_32dp32b32xENS4_13SM90_TMA_LOADENS16_INS17_ILi2ELi4ELi3EEES1A_NSX_INS5_IJS1B_SG_EEENS5_IJSG_SC_EEEEEEENS4_39AutoVectorizingCopyWithAssumedAlignmentILi128EEENS4_14SM90_TMA_STOREES26_S28_S28_EEEvvEEEEvNT_6ParamsE,"",@"SHT_CUDA_INFO"
	.sectionflags	@""
	.align	4


	//----- nvinfo : EIATTR_CUDA_API_VERSION
	.align		4
        /*0000*/ 	.byte	0x04, 0x37
        /*0002*/ 	.short	(.L_31 - .L_30)
.L_30:
        /*0004*/ 	.word	0x00000082


	//----- nvinfo : EIATTR_KPARAM_INFO
	.align		4
.L_31:
        /*0008*/ 	.byte	0x04, 0x17
        /*000a*/ 	.short	(.L_33 - .L_32)
.L_32:
        /*000c*/ 	.word	0x00000000
        /*0010*/ 	.short	0x0000
        /*0012*/ 	.short	0x0000
        /*0014*/ 	.byte	0x00, 0xf0, 0x01, 0x20


	//----- nvinfo : EIATTR_AT_ENTRY_FRAGMENTS
	.align		4
.L_33:
        /*0018*/ 	.byte	0x04, 0x4f
        /*001a*/ 	.short	(.L_35 - .L_34)


	//   ....[0]....
.L_34:
        /*001c*/ 	.word	0x00000007


	//----- nvinfo : EIATTR_RESERVED_SMEM_USED
	.align		4
.L_35:
        /*0020*/ 	.byte	0x01, 0x41
	.zero		2


	//----- nvinfo : EIATTR_SPARSE_MMA_MASK
	.align		4
        /*0024*/ 	.byte	0x03, 0x50
        /*0026*/ 	.short	0x0000


	//----- nvinfo : EIATTR_TCGEN05_2CTA_USED
	.align		4
        /*0028*/ 	.byte	0x01, 0x52
	.zero		2


	//----- nvinfo : EIATTR_MAXREG_COUNT
	.align		4
        /*002c*/ 	.byte	0x03, 0x1b
        /*002e*/ 	.short	0x00ff


	//----- nvinfo : EIATTR_NUM_BARRIERS
	.align		4
        /*0030*/ 	.byte	0x02, 0x4c
        /*0032*/ 	.byte	0x07
	.zero		1


	//----- nvinfo : EIATTR_EXTERNS
	.align		4
        /*0034*/ 	.byte	0x04, 0x0f
        /*0036*/ 	.short	(.L_37 - .L_36)


	//   ....[0]....
	.align		4
.L_36:
        /*0038*/ 	.word	index@(__assertfail)


	//----- nvinfo : EIATTR_MERCURY_ISA_VERSION
	.align		4
.L_37:
        /*003c*/ 	.byte	0x03, 0x5f
        /*003e*/ 	.short	0x0101


	//----- nvinfo : EIATTR_INT_WARP_WIDE_INSTR_OFFSETS
	.align		4
        /*0040*/ 	.byte	0x04, 0x31
        /*0042*/ 	.short	(.L_39 - .L_38)


	//   ....[0]....
.L_38:
        /*0044*/ 	.word	0x00000d90


	//   ....[1]....
        /*0048*/ 	.word	0x00000e40


	//   ....[2]....
        /*004c*/ 	.word	0x00004220


	//   ....[3]....
        /*0050*/ 	.word	0x00004250


	//   ....[4]....
        /*0054*/ 	.word	0x00004270


	//   ....[5]....
        /*0058*/ 	.word	0x00004db0


	//   ....[6]....
        /*005c*/ 	.word	0x00004e60


	//----- nvinfo : EIATTR_COOP_GROUP_MASK_REGIDS
	.align		4
.L_39:
        /*0060*/ 	.byte	0x04, 0x29
        /*0062*/ 	.short	(.L_41 - .L_40)


	//   ....[0]....
.L_40:
        /*0064*/ 	.word	0xffffffff


	//   ....[1]....
        /*0068*/ 	.word	0xffffffff


	//   ....[2]....
        /*006c*/ 	.word	0xffffffff


	//   ....[3]....
        /*0070*/ 	.word	0xffffffff


	//   ....[4]....
        /*0074*/ 	.word	0xffffffff


	//   ....[5]....
        /*0078*/ 	.word	0xffffffff


	//   ....[6]....
        /*007c*/ 	.word	0xffffffff


	//   ....[7]....
        /*0080*/ 	.word	0xffffffff


	//   ....[8]....
        /*0084*/ 	.word	0xffffffff


	//   ....[9]....
        /*0088*/ 	.word	0xffffffff


	//   ....[10]....
        /*008c*/ 	.word	0xffffffff


	//   ....[11]....
        /*0090*/ 	.word	0xffffffff


	//   ....[12]....
        /*0094*/ 	.word	0xffffffff


	//   ....[13]....
        /*0098*/ 	.word	0xffffffff


	//----- nvinfo : EIATTR_COOP_GROUP_INSTR_OFFSETS
	.align		4
.L_41:
        /*009c*/ 	.byte	0x04, 0x28
        /*009e*/ 	.short	(.L_43 - .L_42)


	//   ....[0]....
.L_42:
        /*00a0*/ 	.word	0x000000b0


	//   ....[1]....
        /*00a4*/ 	.word	0x00000510


	//   ....[2]....
        /*00a8*/ 	.word	0x00000700


	//   ....[3]....
        /*00ac*/ 	.word	0x00000840


	//   ....[4]....
        /*00b0*/ 	.word	0x00000940


	//   ....[5]....
        /*00b4*/ 	.word	0x00000ab0


	//   ....[6]....
        /*00b8*/ 	.word	0x00000c50


	//   ....[7]....
        /*00bc*/ 	.word	0x00000eb0


	//   ....[8]....
        /*00c0*/ 	.word	0x000021f0


	//   ....[9]....
        /*00c4*/ 	.word	0x00003150


	//   ....[10]....
        /*00c8*/ 	.word	0x00003620


	//   ....[11]....
        /*00cc*/ 	.word	0x00003650


	//   ....[12]....
        /*00d0*/ 	.word	0x00004120


	//   ....[13]....
        /*00d4*/ 	.word	0x00004330


	//----- nvinfo : EIATTR_VRC_CTA_INIT_COUNT
	.align		4
.L_43:
        /*00d8*/ 	.byte	0x02, 0x4a
        /*00da*/ 	.byte	0x80
	.zero		1


	//----- nvinfo : EIATTR_SYSCALL_OFFSETS
	.align		4
        /*00dc*/ 	.byte	0x04, 0x46
        /*00de*/ 	.short	(.L_45 - .L_44)


	//   ....[0]....
.L_44:
        /*00e0*/ 	.word	0x000059f0


	//   ....[1]....
        /*00e4*/ 	.word	0x00005b30


	//   ....[2]....
        /*00e8*/ 	.word	0x00006270


	//----- nvinfo : EIATTR_MBARRIER_INSTR_OFFSETS
	.align		4
.L_45:
        /*00ec*/ 	.byte	0x04, 0x39
        /*00ee*/ 	.short	(.L_47 - .L_46)


	//   ....[0]....
.L_46:
        /*00f0*/ 	.word	0x00000650
        /*00f4*/ 	.word	0x000000ff
        /*00f8*/ 	.word	0x00000000
        /*00fc*/ 	.short	0x0100
        /*00fe*/ 	.byte	0x04
	.zero		1


	//   ....[1]....
        /*0100*/ 	.word	0x00000660
        /*0104*/ 	.word	0x000000ff
        /*0108*/ 	.word	0x00000028
        /*010c*/ 	.short	0x0100
        /*010e*/ 	.byte	0x04
	.zero		1


	//   ....[2]....
        /*0110*/ 	.word	0x00000670
        /*0114*/ 	.word	0x000000ff
        /*0118*/ 	.word	0x00000008
        /*011c*/ 	.short	0x0100
        /*011e*/ 	.byte	0x04
	.zero		1


	//   ....[3]....
        /*0120*/ 	.word	0x00000680
        /*0124*/ 	.word	0x000000ff
        /*0128*/ 	.word	0x00000030
        /*012c*/ 	.short	0x0100
        /*012e*/ 	.byte	0x04
	.zero		1


	//   ....[4]....
        /*0130*/ 	.word	0x00000690
        /*0134*/ 	.word	0x000000ff
        /*0138*/ 	.word	0x00000010
        /*013c*/ 	.short	0x0100
        /*013e*/ 	.byte	0x04
	.zero		1


	//   ....[5]....
        /*0140*/ 	.word	0x000006a0
        /*0144*/ 	.word	0x000000ff
        /*0148*/ 	.word	0x00000038
        /*014c*/ 	.short	0x0100
        /*014e*/ 	.byte	0x04
	.zero		1


	//   ....[6]....
        /*0150*/ 	.word	0x000006b0
        /*0154*/ 	.word	0x000000ff
        /*0158*/ 	.word	0x00000018
        /*015c*/ 	.short	0x0100
        /*015e*/ 	.byte	0x04
	.zero		1


	//   ....[7]....
        /*0160*/ 	.word	0x000006c0
        /*0164*/ 	.word	0x000000ff
        /*0168*/ 	.word	0x00000040
        /*016c*/ 	.short	0x0100
        /*016e*/ 	.byte	0x04
	.zero		1


	//   ....[8]....
        /*0170*/ 	.word	0x000006d0
        /*0174*/ 	.word	0x000000ff
        /*0178*/ 	.word	0x00000020
        /*017c*/ 	.short	0x0100
        /*017e*/ 	.byte	0x04
	.zero		1


	//   ....[9]....
        /*0180*/ 	.word	0x000006e0
        /*0184*/ 	.word	0x000000ff
        /*0188*/ 	.word	0x00000048
        /*018c*/ 	.short	0x0100
        /*018e*/ 	.byte	0x04
	.zero		1


	//   ....[10]....
        /*0190*/ 	.word	0x00000810
        /*0194*/ 	.word	0x000000ff
        /*0198*/ 	.word	0x00000050
        /*019c*/ 	.short	0x0100
        /*019e*/ 	.byte	0x04
	.zero		1


	//   ....[11]....
        /*01a0*/ 	.word	0x00000820
        /*01a4*/ 	.word	0x000000ff
        /*01a8*/ 	.word	0x00000058
        /*01ac*/ 	.short	0x0100
        /*01ae*/ 	.byte	0x04
	.zero		1


	//   ....[12]....
        /*01b0*/ 	.word	0x00000910
        /*01b4*/ 	.word	0x000000ff
        /*01b8*/ 	.word	0x00000060
        /*01bc*/ 	.short	0x0100
        /*01be*/ 	.byte	0x06
	.zero		1


	//   ....[13]....
        /*01c0*/ 	.word	0x00000920
        /*01c4*/ 	.word	0x000000ff
        /*01c8*/ 	.word	0x00000068
        /*01cc*/ 	.short	0x0100
        /*01ce*/ 	.byte	0x06
	.zero		1


	//   ....[14]....
        /*01d0*/ 	.word	0x00000a60
        /*01d4*/ 	.word	0x000000ff
        /*01d8*/ 	.word	0x00000070
        /*01dc*/ 	.short	0x0100
        /*01de*/ 	.byte	0x06
	.zero		1


	//   ....[15]....
        /*01e0*/ 	.word	0x00000a70
        /*01e4*/ 	.word	0x000000ff
        /*01e8*/ 	.word	0x00000080
        /*01ec*/ 	.short	0x0100
        /*01ee*/ 	.byte	0x06
	.zero		1


	//   ....[16]....
        /*01f0*/ 	.word	0x00000a80
        /*01f4*/ 	.word	0x000000ff
        /*01f8*/ 	.word	0x00000078
        /*01fc*/ 	.short	0x0100
        /*01fe*/ 	.byte	0x06
	.zero		1


	//   ....[17]....
        /*0200*/ 	.word	0x00000a90
        /*0204*/ 	.word	0x000000ff
        /*0208*/ 	.word	0x00000088
        /*020c*/ 	.short	0x0100
        /*020e*/ 	.byte	0x06
	.zero		1


	//   ....[18]....
        /*0210*/ 	.word	0x00000bc0
        /*0214*/ 	.word	0x000000ff
        /*0218*/ 	.word	0x00000090
        /*021c*/ 	.short	0x0100
        /*021e*/ 	.byte	0x04
	.zero		1


	//   ....[19]....
        /*0220*/ 	.word	0x00000bd0
        /*0224*/ 	.word	0x000000ff
        /*0228*/ 	.word	0x000000b0
        /*022c*/ 	.short	0x0100
        /*022e*/ 	.byte	0x04
	.zero		1


	//   ....[20]....
        /*0230*/ 	.word	0x00000be0
        /*0234*/ 	.word	0x000000ff
        /*0238*/ 	.word	0x00000098
        /*023c*/ 	.short	0x0100
        /*023e*/ 	.byte	0x04
	.zero		1


	//   ....[21]....
        /*0240*/ 	.word	0x00000bf0
        /*0244*/ 	.word	0x000000ff
        /*0248*/ 	.word	0x000000b8
        /*024c*/ 	.short	0x0100
        /*024e*/ 	.byte	0x04
	.zero		1


	//   ....[22]....
        /*0250*/ 	.word	0x00000c00
        /*0254*/ 	.word	0x000000ff
        /*0258*/ 	.word	0x000000a0
        /*025c*/ 	.short	0x0100
        /*025e*/ 	.byte	0x04
	.zero		1


	//   ....[23]....
        /*0260*/ 	.word	0x00000c10
        /*0264*/ 	.word	0x000000ff
        /*0268*/ 	.word	0x000000c0
        /*026c*/ 	.short	0x0100
        /*026e*/ 	.byte	0x04
	.zero		1


	//   ....[24]....
        /*0270*/ 	.word	0x00000c20
        /*0274*/ 	.word	0x000000ff
        /*0278*/ 	.word	0x000000a8
        /*027c*/ 	.short	0x0100
        /*027e*/ 	.byte	0x04
	.zero		1


	//   ....[25]....
        /*0280*/ 	.word	0x00000c30
        /*0284*/ 	.word	0x000000ff
        /*0288*/ 	.word	0x000000c8
        /*028c*/ 	.short	0x0100
        /*028e*/ 	.byte	0x04
	.zero		1


	//   ....[26]....
        /*0290*/ 	.word	0x00000d30
        /*0294*/ 	.word	0x000000ff
        /*0298*/ 	.word	0x000000d0
        /*029c*/ 	.short	0x0100
        /*029e*/ 	.byte	0x04
	.zero		1


	//   ....[27]....
        /*02a0*/ 	.word	0x00000d40
        /*02a4*/ 	.word	0x000000ff
        /*02a8*/ 	.word	0x000000e0
        /*02ac*/ 	.short	0x0100
        /*02ae*/ 	.byte	0x04
	.zero		1


	//   ....[28]....
        /*02b0*/ 	.word	0x00000d50
        /*02b4*/ 	.word	0x000000ff
        /*02b8*/ 	.word	0x000000d8
        /*02bc*/ 	.short	0x0100
        /*02be*/ 	.byte	0x04
	.zero		1


	//   ....[29]....
        /*02c0*/ 	.word	0x00000d60
        /*02c4*/ 	.word	0x000000ff
        /*02c8*/ 	.word	0x000000e8
        /*02cc*/ 	.short	0x0100
        /*02ce*/ 	.byte	0x04
	.zero		1


	//   ....[30]....
        /*02d0*/ 	.word	0x00000e60
        /*02d4*/ 	.word	0x000000ff
        /*02d8*/ 	.word	0x000000f0
        /*02dc*/ 	.short	0x0100
        /*02de*/ 	.byte	0x06
	.zero		1


	//   ....[31]....
        /*02e0*/ 	.word	0x00001a40
        /*02e4*/ 	.word	0x00000000
        /*02e8*/ 	.word	0x000000e0
        /*02ec*/ 	.short	0x010a
        /*02ee*/ 	.byte	0xff
	.zero		1


	//   ....[32]....
        /*02f0*/ 	.word	0x00001a70
        /*02f4*/ 	.word	0x00000000
        /*02f8*/ 	.word	0x000000d0
        /*02fc*/ 	.short	0x0101
        /*02fe*/ 	.byte	0xff
	.zero		1


	//   ....[33]....
        /*0300*/ 	.word	0x00001b10
        /*0304*/ 	.word	0x000000ff
        /*0308*/ 	.word	0x00000028
        /*030c*/ 	.short	0x010a
        /*030e*/ 	.byte	0x04
	.zero		1


	//   ....[34]....
        /*0310*/ 	.word	0x00001be0
        /*0314*/ 	.word	0x000000ff
        /*0318*/ 	.word	0x00000028
        /*031c*/ 	.short	0x010a
        /*031e*/ 	.byte	0x21
	.zero		1


	//   ....[35]....
        /*0320*/ 	.word	0x00001d90
        /*0324*/ 	.word	0x000000ff
        /*0328*/ 	.word	0x00000028
        /*032c*/ 	.short	0x010a
        /*032e*/ 	.byte	0x05
	.zero		1


	//   ....[36]....
        /*0330*/ 	.word	0x00001ea0
        /*0334*/ 	.word	0x000000ff
        /*0338*/ 	.word	0x00000068
        /*033c*/ 	.short	0x0101
        /*033e*/ 	.byte	0x0d
	.zero		1


	//   ....[37]....
        /*0340*/ 	.word	0x00001ec0
        /*0344*/ 	.word	0x000000ff
        /*0348*/ 	.word	0x00000028
        /*034c*/ 	.short	0x010a
        /*034e*/ 	.byte	0x04
	.zero		1


	//   ....[38]....
        /*0350*/ 	.word	0x00001f40
        /*0354*/ 	.word	0x000000ff
        /*0358*/ 	.word	0x00000028
        /*035c*/ 	.short	0x010a
        /*035e*/ 	.byte	0x11
	.zero		1


	//   ....[39]....
        /*0360*/ 	.word	0x000020e0
        /*0364*/ 	.word	0x000000ff
        /*0368*/ 	.word	0x00000028
        /*036c*/ 	.short	0x010a
        /*036e*/ 	.byte	0x05
	.zero		1


	//   ....[40]....
        /*0370*/ 	.word	0x00002220
        /*0374*/ 	.word	0x00000003
        /*0378*/ 	.word	0x00000070
        /*037c*/ 	.short	0x010a
        /*037e*/ 	.byte	0xff
	.zero		1


	//   ....[41]....
        /*0380*/ 	.word	0x00002370
        /*0384*/ 	.word	0x00000000
        /*0388*/ 	.word	0x00000000
        /*038c*/ 	.short	0x0101
        /*038e*/ 	.byte	0xff
	.zero		1


	//   ....[42]....
        /*0390*/ 	.word	0x00002910
        /*0394*/ 	.word	0x000000ff
        /*0398*/ 	.word	0x00000000
        /*039c*/ 	.short	0x010a
        /*039e*/ 	.byte	0x04
	.zero		1


	//   ....[43]....
        /*03a0*/ 	.word	0x000029a0
        /*03a4*/ 	.word	0x000000ff
        /*03a8*/ 	.word	0x00000000
        /*03ac*/ 	.short	0x010a
        /*03ae*/ 	.byte	0x05
	.zero		1


	//   ....[44]....
        /*03b0*/ 	.word	0x00002a30
        /*03b4*/ 	.word	0x000000ff
        /*03b8*/ 	.word	0x00000000
        /*03bc*/ 	.short	0x010a
        /*03be*/ 	.byte	0x05
	.zero		1


	//   ....[45]....
        /*03c0*/ 	.word	0x00002ac0
        /*03c4*/ 	.word	0x000000ff
        /*03c8*/ 	.word	0x00000000
        /*03cc*/ 	.short	0x010a
        /*03ce*/ 	.byte	0x05
	.zero		1


	//   ....[46]....
        /*03d0*/ 	.word	0x00002b60
        /*03d4*/ 	.word	0x00000000
        /*03d8*/ 	.word	0x00000000
        /*03dc*/ 	.short	0x010a
        /*03de*/ 	.byte	0xff
	.zero		1


	//   ....[47]....
        /*03e0*/ 	.word	0x00002ca0
        /*03e4*/ 	.word	0x00000002
        /*03e8*/ 	.word	0x000000d0
        /*03ec*/ 	.short	0x010a
        /*03ee*/ 	.byte	0xff
	.zero		1


	//   ....[48]....
        /*03f0*/ 	.word	0x00002d10
        /*03f4*/ 	.word	0x00000002
        /*03f8*/ 	.word	0x00000000
        /*03fc*/ 	.short	0x0101
        /*03fe*/ 	.byte	0xff
	.zero		1


	//   ....[49]....
        /*0400*/ 	.word	0x00002d30
        /*0404*/ 	.word	0x000000ff
        /*0408*/ 	.word	0x00000080
        /*040c*/ 	.short	0x010a
        /*040e*/ 	.byte	0x04
	.zero		1


	//   ....[50]....
        /*0410*/ 	.word	0x00002e50
        /*0414*/ 	.word	0x00000002
        /*0418*/ 	.word	0x00000070
        /*041c*/ 	.short	0x010a
        /*041e*/ 	.byte	0xff
	.zero		1


	//   ....[51]....
        /*0420*/ 	.word	0x00002f50
        /*0424*/ 	.word	0x00000002
        /*0428*/ 	.word	0x00000000
        /*042c*/ 	.short	0x0101
        /*042e*/ 	.byte	0xff
	.zero		1


	//   ....[52]....
        /*0430*/ 	.word	0x00002fe0
        /*0434*/ 	.word	0x000000ff
        /*0438*/ 	.word	0x00000080
        /*043c*/ 	.short	0x0106
        /*043e*/ 	.byte	0x04
	.zero		1


	//   ....[53]....
        /*0440*/ 	.word	0x00003000
        /*0444*/ 	.word	0x000000ff
        /*0448*/ 	.word	0x00000080
        /*044c*/ 	.short	0x010a
        /*044e*/ 	.byte	0x04
	.zero		1


	//   ....[54]....
        /*0450*/ 	.word	0x00003090
        /*0454*/ 	.word	0x000000ff
        /*0458*/ 	.word	0x00000080
        /*045c*/ 	.short	0x0106
        /*045e*/ 	.byte	0x07
	.zero		1


	//   ....[55]....
        /*0460*/ 	.word	0x000030d0
        /*0464*/ 	.word	0x00000000
        /*0468*/ 	.word	0x00000080
        /*046c*/ 	.short	0x010a
        /*046e*/ 	.byte	0xff
	.zero		1


	//   ....[56]....
        /*0470*/ 	.word	0x00003320
        /*0474*/ 	.word	0x000000ff
        /*0478*/ 	.word	0x00000008
        /*047c*/ 	.short	0x010a
        /*047e*/ 	.byte	0x05
	.zero		1


	//   ....[57]....
        /*0480*/ 	.word	0x00003340
        /*0484*/ 	.word	0x000000ff
        /*0488*/ 	.word	0x00000008
        /*048c*/ 	.short	0x010a
        /*048e*/ 	.byte	0x05
	.zero		1


	//   ....[58]....
        /*0490*/ 	.word	0x000034d0
        /*0494*/ 	.word	0x000000ff
        /*0498*/ 	.word	0x00000008
        /*049c*/ 	.short	0x010a
        /*049e*/ 	.byte	0x05
	.zero		1


	//   ....[59]....
        /*04a0*/ 	.word	0x000034f0
        /*04a4*/ 	.word	0x000000ff
        /*04a8*/ 	.word	0x00000008
        /*04ac*/ 	.short	0x010a
        /*04ae*/ 	.byte	0x05
	.zero		1


	//   ....[60]....
        /*04b0*/ 	.word	0x000035b0
        /*04b4*/ 	.word	0x000000ff
        /*04b8*/ 	.word	0x00000000
        /*04bc*/ 	.short	0x0101
        /*04be*/ 	.byte	0x04
	.zero		1


	//   ....[61]....
        /*04c0*/ 	.word	0x00003890
        /*04c4*/ 	.word	0x00000000
        /*04c8*/ 	.word	0x00000070
        /*04cc*/ 	.short	0x010a
        /*04ce*/ 	.byte	0xff
	.zero		1


	//   ....[62]....
        /*04d0*/ 	.word	0x00003950
        /*04d4*/ 	.word	0x00000000
        /*04d8*/ 	.word	0x00000000
        /*04dc*/ 	.short	0x0101
        /*04de*/ 	.byte	0xff
	.zero		1


	//   ....[63]....
        /*04e0*/ 	.word	0x00003a00
        /*04e4*/ 	.word	0x000000ff
        /*04e8*/ 	.word	0x00000000
        /*04ec*/ 	.short	0x010a
        /*04ee*/ 	.byte	0x04
	.zero		1


	//   ....[64]....
        /*04f0*/ 	.word	0x00003a10
        /*04f4*/ 	.word	0x000000ff
        /*04f8*/ 	.word	0x000000b0
        /*04fc*/ 	.short	0x010a
        /*04fe*/ 	.byte	0x13
	.zero		1


	//   ....[65]....
        /*0500*/ 	.word	0x00003ad0
        /*0504*/ 	.word	0x000000ff
        /*0508*/ 	.word	0x00000000
        /*050c*/ 	.short	0x010a
        /*050e*/ 	.byte	0x06
	.zero		1


	//   ....[66]....
        /*0510*/ 	.word	0x00003bf0
        /*0514*/ 	.word	0x000000ff
        /*0518*/ 	.word	0x00000000
        /*051c*/ 	.short	0x010a
        /*051e*/ 	.byte	0x04
	.zero		1


	//   ....[67]....
        /*0520*/ 	.word	0x00003e10
        /*0524*/ 	.word	0x000000ff
        /*0528*/ 	.word	0x00000000
        /*052c*/ 	.short	0x010a
        /*052e*/ 	.byte	0x04
	.zero		1


	//   ....[68]....
        /*0530*/ 	.word	0x00003ea0
        /*0534*/ 	.word	0x000000ff
        /*0538*/ 	.word	0x00000000
        /*053c*/ 	.short	0x010a
        /*053e*/ 	.byte	0x05
	.zero		1


	//   ....[69]....
        /*0540*/ 	.word	0x00003f30
        /*0544*/ 	.word	0x000000ff
        /*0548*/ 	.word	0x00000000
        /*054c*/ 	.short	0x010a
        /*054e*/ 	.byte	0x05
	.zero		1


	//   ....[70]....
        /*0550*/ 	.word	0x00003fd0
        /*0554*/ 	.word	0x00000000
        /*0558*/ 	.word	0x00000000
        /*055c*/ 	.short	0x010a
        /*055e*/ 	.byte	0xff
	.zero		1


	//   ....[71]....
        /*0560*/ 	.word	0x00004010
        /*0564*/ 	.word	0x00000000
        /*0568*/ 	.word	0x00000000
        /*056c*/ 	.short	0x010a
        /*056e*/ 	.byte	0xff
	.zero		1


	//   ....[72]....
        /*0570*/ 	.word	0x00004080
        /*0574*/ 	.word	0x000000ff
        /*0578*/ 	.word	0x00000000
        /*057c*/ 	.short	0x0101
        /*057e*/ 	.byte	0x04
	.zero		1


	//   ....[73]....
        /*0580*/ 	.word	0x000040c0
        /*0584*/ 	.word	0x000000ff
        /*0588*/ 	.word	0x000000f0
        /*058c*/ 	.short	0x010a
        /*058e*/ 	.byte	0x0d
	.zero		1


	//   ....[74]....
        /*0590*/ 	.word	0x00004110
        /*0594*/ 	.word	0x000000ff
        /*0598*/ 	.word	0x00000000
        /*059c*/ 	.short	0x0101
        /*059e*/ 	.byte	0x04
	.zero		1


	//   ....[75]....
        /*05a0*/ 	.word	0x00004590
        /*05a4*/ 	.word	0x00000007
        /*05a8*/ 	.word	0x00000070
        /*05ac*/ 	.short	0x010a
        /*05ae*/ 	.byte	0xff
	.zero		1


	//   ....[76]....
        /*05b0*/ 	.word	0x00004700
        /*05b4*/ 	.word	0x00000000
        /*05b8*/ 	.word	0x00000000
        /*05bc*/ 	.short	0x0101
        /*05be*/ 	.byte	0xff
	.zero		1


	//   ....[77]....
        /*05c0*/ 	.word	0x00004b70
        /*05c4*/ 	.word	0x000000ff
        /*05c8*/ 	.word	0x00000068
        /*05cc*/ 	.short	0x010a
        /*05ce*/ 	.byte	0x11
	.zero		1


	//   ....[78]....
        /*05d0*/ 	.word	0x00004cf0
        /*05d4*/ 	.word	0x000000ff
        /*05d8*/ 	.word	0x00000058
        /*05dc*/ 	.short	0x010a
        /*05de*/ 	.byte	0x11
	.zero		1


	//   ....[79]....
        /*05e0*/ 	.word	0x00004f00
        /*05e4*/ 	.word	0x000000ff
        /*05e8*/ 	.word	0x00000050
        /*05ec*/ 	.short	0x010b
        /*05ee*/ 	.byte	0x11
	.zero		1


	//   ....[80]....
        /*05f0*/ 	.word	0x00004f10
        /*05f4*/ 	.word	0x000000ff
        /*05f8*/ 	.word	0x00000000
        /*05fc*/ 	.short	0x0101
        /*05fe*/ 	.byte	0x1b
	.zero		1


	//   ....[81]....
        /*0600*/ 	.word	0x00004f50
        /*0604*/ 	.word	0x00000000
        /*0608*/ 	.word	0x00000058
        /*060c*/ 	.short	0x010a
        /*060e*/ 	.byte	0xff
	.zero		1


	//   ....[82]....
        /*0610*/ 	.word	0x000052c0
        /*0614*/ 	.word	0x00000003
        /*0618*/ 	.word	0x00000070
        /*061c*/ 	.short	0x010a
        /*061e*/ 	.byte	0xff
	.zero		1


	//   ....[83]....
        /*0620*/ 	.word	0x00005440
        /*0624*/ 	.word	0x00000000
        /*0628*/ 	.word	0x00000000
        /*062c*/ 	.short	0x0101
        /*062e*/ 	.byte	0xff
	.zero		1


	//   ....[84]....
        /*0630*/ 	.word	0x00005ea0
        /*0634*/ 	.word	0x000000ff
        /*0638*/ 	.word	0x00000050
        /*063c*/ 	.short	0x010a
        /*063e*/ 	.byte	0x2c
	.zero		1


	//   ....[85]....
        /*0640*/ 	.word	0x00005eb0
        /*0644*/ 	.word	0x00000052
        /*0648*/ 	.word	0x00000090
        /*064c*/ 	.short	0x010a
        /*064e*/ 	.byte	0xff
	.zero		1


	//   ....[86]....
        /*0650*/ 	.word	0x00006000
        /*0654*/ 	.word	0x000000ff
        /*0658*/ 	.word	0x00000050
        /*065c*/ 	.short	0x010a
        /*065e*/ 	.byte	0x2c
	.zero		1


	//   ....[87]....
        /*0660*/ 	.word	0x000060f0
        /*0664*/ 	.word	0x000000ff
        /*0668*/ 	.word	0x00000000
        /*066c*/ 	.short	0x0101
        /*066e*/ 	.byte	0x04
	.zero		1


	//   ....[88]....
        /*0670*/ 	.word	0x00006150
        /*0674*/ 	.word	0x00000052
        /*0678*/ 	.word	0x00000090
        /*067c*/ 	.short	0x010a
        /*067e*/ 	.byte	0xff
	.zero		1


	//   ....[89]....
        /*0680*/ 	.word	0x00006530
        /*0684*/ 	.word	0x00000052
        /*0688*/ 	.word	0x00000000
        /*068c*/ 	.short	0x0101
        /*068e*/ 	.byte	0xff
	.zero		1


	//   ....[90]....
        /*0690*/ 	.word	0x00006d80
        /*0694*/ 	.word	0x00000000
        /*0698*/ 	.word	0x000000e0
        /*069c*/ 	.short	0x010a
        /*069e*/ 	.byte	0xff
	.zero		1


	//   ....[91]....
        /*06a0*/ 	.word	0x00006de0
        /*06a4*/ 	.word	0x00000000
        /*06a8*/ 	.word	0x00000028
        /*06ac*/ 	.short	0x010a
        /*06ae*/ 	.byte	0xff
	.zero		1


	//   ....[92]....
        /*06b0*/ 	.word	0x00006e40
        /*06b4*/ 	.word	0x00000000
        /*06b8*/ 	.word	0x00000028
        /*06bc*/ 	.short	0x010a
        /*06be*/ 	.byte	0xff
	.zero		1


	//   ....[93]....
        /*06c0*/ 	.word	0x00006e90
        /*06c4*/ 	.word	0x00000003
        /*06c8*/ 	.word	0x00000070
        /*06cc*/ 	.short	0x010a
        /*06ce*/ 	.byte	0xff
	.zero		1


	//   ....[94]....
        /*06d0*/ 	.word	0x00006ef0
        /*06d4*/ 	.word	0x00000000
        /*06d8*/ 	.word	0x00000000
        /*06dc*/ 	.short	0x010a
        /*06de*/ 	.byte	0xff
	.zero		1


	//   ....[95]....
        /*06e0*/ 	.word	0x00006f50
        /*06e4*/ 	.word	0x00000000
        /*06e8*/ 	.word	0x00000000
        /*06ec*/ 	.short	0x010a
        /*06ee*/ 	.byte	0xff
	.zero		1


	//   ....[96]....
        /*06f0*/ 	.word	0x00006fb0
        /*06f4*/ 	.word	0x00000000
        /*06f8*/ 	.word	0x00000000
        /*06fc*/ 	.short	0x010a
        /*06fe*/ 	.byte	0xff
	.zero		1


	//   ....[97]....
        /*0700*/ 	.word	0x00007010
        /*0704*/ 	.word	0x00000000
        /*0708*/ 	.word	0x00000000
        /*070c*/ 	.short	0x010a
        /*070e*/ 	.byte	0xff
	.zero		1


	//   ....[98]....
        /*0710*/ 	.word	0x00007060
        /*0714*/ 	.word	0x00000002
        /*0718*/ 	.word	0x000000d0
        /*071c*/ 	.short	0x010a
        /*071e*/ 	.byte	0xff
	.zero		1


	//   ....[99]....
        /*0720*/ 	.word	0x000070c0
        /*0724*/ 	.word	0x00000002
        /*0728*/ 	.word	0x00000080
        /*072c*/ 	.short	0x010a
        /*072e*/ 	.byte	0xff
	.zero		1


	//   ....[100]....
        /*0730*/ 	.word	0x00007110
        /*0734*/ 	.word	0x00000002
        /*0738*/ 	.word	0x00000070
        /*073c*/ 	.short	0x010a
        /*073e*/ 	.byte	0xff
	.zero		1


	//   ....[101]....
        /*0740*/ 	.word	0x00007170
        /*0744*/ 	.word	0x00000000
        /*0748*/ 	.word	0x00000080
        /*074c*/ 	.short	0x010a
        /*074e*/ 	.byte	0xff
	.zero		1


	//   ....[102]....
        /*0750*/ 	.word	0x000071d0
        /*0754*/ 	.word	0x00000005
        /*0758*/ 	.word	0x00000008
        /*075c*/ 	.short	0x010a
        /*075e*/ 	.byte	0xff
	.zero		1


	//   ....[103]....
        /*0760*/ 	.word	0x000072c0
        /*0764*/ 	.word	0x00000000
        /*0768*/ 	.word	0x00000008
        /*076c*/ 	.short	0x010a
        /*076e*/ 	.byte	0xff
	.zero		1


	//   ....[104]....
        /*0770*/ 	.word	0x00007310
        /*0774*/ 	.word	0x00000000
        /*0778*/ 	.word	0x00000070
        /*077c*/ 	.short	0x010a
        /*077e*/ 	.byte	0xff
	.zero		1


	//   ....[105]....
        /*0780*/ 	.word	0x00007370
        /*0784*/ 	.word	0x00000000
        /*0788*/ 	.word	0x000000b0
        /*078c*/ 	.short	0x010a
        /*078e*/ 	.byte	0xff
	.zero		1


	//   ....[106]....
        /*0790*/ 	.word	0x000073d0
        /*0794*/ 	.word	0x00000000
        /*0798*/ 	.word	0x00000000
        /*079c*/ 	.short	0x010a
        /*079e*/ 	.byte	0xff
	.zero		1


	//   ....[107]....
        /*07a0*/ 	.word	0x00007430
        /*07a4*/ 	.word	0x00000000
        /*07a8*/ 	.word	0x00000000
        /*07ac*/ 	.short	0x010a
        /*07ae*/ 	.byte	0xff
	.zero		1


	//   ....[108]....
        /*07b0*/ 	.word	0x00007490
        /*07b4*/ 	.word	0x00000000
        /*07b8*/ 	.word	0x00000000
        /*07bc*/ 	.short	0x010a
        /*07be*/ 	.byte	0xff
	.zero		1


	//   ....[109]....
        /*07c0*/ 	.word	0x000074f0
        /*07c4*/ 	.word	0x00000000
        /*07c8*/ 	.word	0x00000000
        /*07cc*/ 	.short	0x010a
        /*07ce*/ 	.byte	0xff
	.zero		1


	//   ....[110]....
        /*07d0*/ 	.word	0x00007550
        /*07d4*/ 	.word	0x00000000
        /*07d8*/ 	.word	0x000000f0
        /*07dc*/ 	.short	0x010a
        /*07de*/ 	.byte	0xff
	.zero		1


	//   ....[111]....
        /*07e0*/ 	.word	0x000075a0
        /*07e4*/ 	.word	0x00000007
        /*07e8*/ 	.word	0x00000070
        /*07ec*/ 	.short	0x010a
        /*07ee*/ 	.byte	0xff
	.zero		1


	//   ....[112]....
        /*07f0*/ 	.word	0x00007600
        /*07f4*/ 	.word	0x00000000
        /*07f8*/ 	.word	0x00000068
        /*07fc*/ 	.short	0x010a
        /*07fe*/ 	.byte	0xff
	.zero		1


	//   ....[113]....
        /*0800*/ 	.word	0x00007660
        /*0804*/ 	.word	0x00000000
        /*0808*/ 	.word	0x00000058
        /*080c*/ 	.short	0x010a
        /*080e*/ 	.byte	0xff
	.zero		1


	//   ....[114]....
        /*0810*/ 	.word	0x000076b0
        /*0814*/ 	.word	0x00000003
        /*0818*/ 	.word	0x00000070
        /*081c*/ 	.short	0x010a
        /*081e*/ 	.byte	0xff
	.zero		1


	//   ....[115]....
        /*0820*/ 	.word	0x00007710
        /*0824*/ 	.word	0x00000000
        /*0828*/ 	.word	0x00000050
        /*082c*/ 	.short	0x010a
        /*082e*/ 	.byte	0xff
	.zero		1


	//   ....[116]....
        /*0830*/ 	.word	0x00007760
        /*0834*/ 	.word	0x00000052
        /*0838*/ 	.word	0x00000090
        /*083c*/ 	.short	0x010a
        /*083e*/ 	.byte	0xff
	.zero		1


	//----- nvinfo : EIATTR_NUM_MBARRIERS
	.align		4
.L_47:
        /*0840*/ 	.byte	0x03, 0x38
        /*0842*/ 	.short	0x001f


	//----- nvinfo : EIATTR_EXIT_INSTR_OFFSETS
	.align		4
        /*0844*/ 	.byte	0x04, 0x1c
        /*0846*/ 	.short	(.L_49 - .L_48)


	//   ....[0]....
.L_48:
        /*0848*/ 	.word	0x00002b90


	//   ....[1]....
        /*084c*/ 	.word	0x000030a0


	//   ....[2]....
        /*0850*/ 	.word	0x00003100


	//   ....[3]....
        /*0854*/ 	.word	0x00004340


	//   ....[4]....
        /*0858*/ 	.word	0x00004f80


	//   ....[5]....
        /*085c*/ 	.word	0x00004fc0


	//   ....[6]....
        /*0860*/ 	.word	0x00006d70


	//----- nvinfo : EIATTR_MAX_THREADS
	.align		4
.L_49:
        /*0864*/ 	.byte	0x04, 0x05
        /*0866*/ 	.short	(.L_51 - .L_50)
.L_50:
        /*0868*/ 	.word	0x00000100
        /*086c*/ 	.word	0x00000001
        /*0870*/ 	.word	0x00000001


	//----- nvinfo : EIATTR_CRS_STACK_SIZE
	.align		4
.L_51:
        /*0874*/ 	.byte	0x04, 0x1e
        /*0876*/ 	.short	(.L_53 - .L_52)
.L_52:
        /*0878*/ 	.word	0x00000000


	//----- nvinfo : EIATTR_CBANK_PARAM_SIZE
	.align		4
.L_53:
        /*087c*/ 	.byte	0x03, 0x19
        /*087e*/ 	.short	0x0800


	//----- nvinfo : EIATTR_PARAM_CBANK
	.align		4
        /*0880*/ 	.byte	0x04, 0x0a
        /*0882*/ 	.short	(.L_55 - .L_54)
	.align		4
.L_54:
        /*0884*/ 	.word	index@(.nv.constant0._ZN7cutlass13device_kernelINS_4gemm6kernel13GemmUniversalIN4cute5tupleIJiiiiEEENS1_10collective13CollectiveMmaINS1_35MainloopSm100TmaUmmaWarpSpecializedILi5ELi2ELi4ENS5_IJNS4_1CILi2EEESB_NSA_ILi1EEEEEEEENS5_IJNSA_ILi128EEENSA_ILi64EEENSA_ILi32EEEEEENS_12float_e5m2_tENS5_IJlSC_lEEESJ_SK_NS4_8TiledMMAINS4_8MMA_AtomIJNS4_10MMA_TraitsINS4_25SM100_MMA_F8F6F4_2x1SM_SSEJSJ_SJ_fSF_SG_NS4_17integral_constantINS4_4UMMA5MajorELSR_0EEESS_NSP_INSQ_7ScaleInELST_0EEESU_EEEEEENS4_6LayoutINS5_IJSC_SC_SC_EEENS5_IJNSA_ILi0EEESZ_SZ_EEEEENS5_IJNS4_10UnderscoreES12_S12_EEEEENS4_28SM100_TMA_2SM_LOAD_MULTICASTENS4_14ComposedLayoutINS4_7SwizzleILi1ELi4ELi3EEENS4_18smem_ptr_flag_bitsILi8EEENSX_INS5_IJNSA_ILi8EEESH_EEENS5_IJSH_SC_EEEEEEEvNS4_8identityENS4_18SM100_TMA_2SM_LOADES1F_vS1G_EENS_8epilogue10collective18CollectiveEpilogueINS1J_23Sm100TmaWarpSpecializedILi1ELi1ELi32ELb0ELb0EEEJNS5_IJSG_SG_SH_EEENS5_IJNSX_ISG_SC_EES1P_EEESJ_SK_SJ_SK_NS1J_6fusion15FusionCallbacksIS1N_NS1R_17LinearCombinationISJ_fSJ_fLNS_15FloatRoundStyleE2EEES1O_S1Q_JEEENS4_5SM1004TMEM4LOAD26SM100_TMEM_LOAD_32dp32b32xENS4_13SM90_TMA_LOADENS16_INS17_ILi2ELi4ELi3EEES1A_NSX_INS5_IJS1B_SG_EEENS5_IJSG_SC_EEEEEEENS4_39AutoVectorizingCopyWithAssumedAlignmentILi128EEENS4_14SM90_TMA_STOREES26_S28_S28_EEEvvEEEEvNT_6ParamsE)
        /*0888*/ 	.short	0x0380
        /*088a*/ 	.short	0x0800


	//----- nvinfo : EIATTR_SW_WAR
	.align		4
.L_55:
        /*088c*/ 	.byte	0x04, 0x36
        /*088e*/ 	.short	(.L_57 - .L_56)
.L_56:
        /*0890*/ 	.word	0x00000008
.L_57:


//--------------------- .nv.callgraph             --------------------------
	.section	.nv.callgraph,"",@"SHT_CUDA_CALLGRAPH"
	.align	4
	.sectionentsize	8
	.align		4
        /*0000*/ 	.word	0x00000000
	.align		4
        /*0004*/ 	.word	0xffffffff
	.align		4
        /*0008*/ 	.word	index@(_ZN7cutlass13device_kernelINS_4gemm6kernel13GemmUniversalIN4cute5tupleIJiiiiEEENS1_10collective13CollectiveMmaINS1_35MainloopSm100TmaUmmaWarpSpecializedILi5ELi2ELi4ENS5_IJNS4_1CILi2EEESB_NSA_ILi1EEEEEEEENS5_IJNSA_ILi128EEENSA_ILi64EEENSA_ILi32EEEEEENS_12float_e5m2_tENS5_IJlSC_lEEESJ_SK_NS4_8TiledMMAINS4_8MMA_AtomIJNS4_10MMA_TraitsINS4_25SM100_MMA_F8F6F4_2x1SM_SSEJSJ_SJ_fSF_SG_NS4_17integral_constantINS4_4UMMA5MajorELSR_0EEESS_NSP_INSQ_7ScaleInELST_0EEESU_EEEEEENS4_6LayoutINS5_IJSC_SC_SC_EEENS5_IJNSA_ILi0EEESZ_SZ_EEEEENS5_IJNS4_10UnderscoreES12_S12_EEEEENS4_28SM100_TMA_2SM_LOAD_MULTICASTENS4_14ComposedLayoutINS4_7SwizzleILi1ELi4ELi3EEENS4_18smem_ptr_flag_bitsILi8EEENSX_INS5_IJNSA_ILi8EEESH_EEENS5_IJSH_SC_EEEEEEEvNS4_8identityENS4_18SM100_TMA_2SM_LOADES1F_vS1G_EENS_8epilogue10collective18CollectiveEpilogueINS1J_23Sm100TmaWarpSpecializedILi1ELi1ELi32ELb0ELb0EEEJNS5_IJSG_SG_SH_EEENS5_IJNSX_ISG_SC_EES1P_EEESJ_SK_SJ_SK_NS1J_6fusion15FusionCallbacksIS1N_NS1R_17LinearCombinationISJ_fSJ_fLNS_15FloatRoundStyleE2EEES1O_S1Q_JEEENS4_5SM1004TMEM4LOAD26SM100_TMEM_LOAD_32dp32b32xENS4_13SM90_TMA_LOADENS16_INS17_ILi2ELi4ELi3EEES1A_NSX_INS5_IJS1B_SG_EEENS5_IJSG_SC_EEEEEEENS4_39AutoVectorizingCopyWithAssumedAlignmentILi128EEENS4_14SM90_TMA_STOREES26_S28_S28_EEEvvEEEEvNT_6ParamsE)
	.align		4
        /*000c*/ 	.word	index@(__assertfail)
	.align		4
        /*0010*/ 	.word	0x00000000
	.align		4
        /*0014*/ 	.word	0xfffffffe
	.align		4
        /*0018*/ 	.word	0x00000000
	.align		4
        /*001c*/ 	.word	0xfffffffd
	.align		4
        /*0020*/ 	.word	0x00000000
	.align		4
        /*0024*/ 	.word	0xfffffffc


//--------------------- .nv.constant4             --------------------------
	.section	.nv.constant4,"a",@progbits
	.align	8
	.align		8
.nv.constant4:
        /*0000*/ 	.dword	__assertfail
	.align		8
        /*0008*/ 	.dword	__unnamed_1
	.align		8
        /*0010*/ 	.dword	__unnamed_2
	.align		8
        /*0018*/ 	.dword	_ZN40_INTERNAL_89ade4b7_4_k_cu_a601fdf1_105864cuda3std3__45__cpo5beginE
	.align		8
        /*0020*/ 	.dword	_ZN40_INTERNAL_89ade4b7_4_k_cu_a601fdf1_105864cuda3std3__45__cpo3endE
	.align		8
        /*0028*/ 	.dword	_ZN40_INTERNAL_89ade4b7_4_k_cu_a601fdf1_105864cuda3std3__45__cpo6cbeginE
	.align		8
        /*0030*/ 	.dword	_ZN40_INTERNAL_89ade4b7_4_k_cu_a601fdf1_105864cuda3std3__45__cpo4cendE
	.align		8
        /*0038*/ 	.dword	_ZN40_INTERNAL_89ade4b7_4_k_cu_a601fdf1_105864cuda3std3__442_GLOBAL__N__89ade4b7_4_k_cu_a601fdf1_105866ignoreE
	.align		8
        /*0040*/ 	.dword	_ZN40_INTERNAL_89ade4b7_4_k_cu_a601fdf1_105864cuda3std3__419piecewise_constructE
	.align		8
        /*0048*/ 	.dword	_ZN40_INTERNAL_89ade4b7_4_k_cu_a601fdf1_105864cuda3std3__48in_placeE
	.align		8
        /*0050*/ 	.dword	_ZN40_INTERNAL_89ade4b7_4_k_cu_a601fdf1_105864cuda3std6ranges3__45__cpo4swapE
	.align		8
        /*0058*/ 	.dword	_ZN40_INTERNAL_89ade4b7_4_k_cu_a601fdf1_105864cuda3std6ranges3__45__cpo9iter_moveE
	.align		8
        /*0060*/ 	.dword	_ZN40_INTERNAL_89ade4b7_4_k_cu_a601fdf1_105864cute7productE
	.align		8
        /*0068*/ 	.dword	_ZN40_INTERNAL_89ade4b7_4_k_cu_a601fdf1_105864cute1_E
	.align		8
        /*0070*/ 	.dword	$str$25
	.align		8
        /*0078*/ 	.dword	$str$26
	.align		8
        /*0080*/ 	.dword	$str$27
	.align		8
        /*0088*/ 	.dword	$str$28


//--------------------- .text._ZN7cutlass13device_kernelINS_4gemm6kernel13GemmUniversalIN4cute5tupleIJiiiiEEENS1_10collective13CollectiveMmaINS1_35MainloopSm100TmaUmmaWarpSpecializedILi5ELi2ELi4ENS5_IJNS4_1CILi2EEESB_NSA_ILi1EEEEEEEENS5_IJNSA_ILi128EEENSA_ILi64EEENSA_ILi32EEEEEENS_12float_e5m2_tENS5_IJlSC_lEEESJ_SK_NS4_8TiledMMAINS4_8MMA_AtomIJNS4_10MMA_TraitsINS4_25SM100_MMA_F8F6F4_2x1SM_SSEJSJ_SJ_fSF_SG_NS4_17integral_constantINS4_4UMMA5MajorELSR_0EEESS_NSP_INSQ_7ScaleInELST_0EEESU_EEEEEENS4_6LayoutINS5_IJSC_SC_SC_EEENS5_IJNSA_ILi0EEESZ_SZ_EEEEENS5_IJNS4_10UnderscoreES12_S12_EEEEENS4_28SM100_TMA_2SM_LOAD_MULTICASTENS4_14ComposedLayoutINS4_7SwizzleILi1ELi4ELi3EEENS4_18smem_ptr_flag_bitsILi8EEENSX_INS5_IJNSA_ILi8EEESH_EEENS5_IJSH_SC_EEEEEEEvNS4_8identityENS4_18SM100_TMA_2SM_LOADES1F_vS1G_EENS_8epilogue10collective18CollectiveEpilogueINS1J_23Sm100TmaWarpSpecializedILi1ELi1ELi32ELb0ELb0EEEJNS5_IJSG_SG_SH_EEENS5_IJNSX_ISG_SC_EES1P_EEESJ_SK_SJ_SK_NS1J_6fusion15FusionCallbacksIS1N_NS1R_17LinearCombinationISJ_fSJ_fLNS_15FloatRoundStyleE2EEES1O_S1Q_JEEENS4_5SM1004TMEM4LOAD26SM100_TMEM_LOAD_32dp32b32xENS4_13SM90_TMA_LOADENS16_INS17_ILi2ELi4ELi3EEES1A_NSX_INS5_IJS1B_SG_EEENS5_IJSG_SC_EEEEEEENS4_39AutoVectorizingCopyWithAssumedAlignmentILi128EEENS4_14SM90_TMA_STOREES26_S28_S28_EEEvvEEEEvNT_6ParamsE --------------------------
	.section	.text._ZN7cutlass13device_kernelINS_4gemm6kernel13GemmUniversalIN4cute5tupleIJiiiiEEENS1_10collective13CollectiveMmaINS1_35MainloopSm100TmaUmmaWarpSpecializedILi5ELi2ELi4ENS5_IJNS4_1CILi2EEESB_NSA_ILi1EEEEEEEENS5_IJNSA_ILi128EEENSA_ILi64EEENSA_ILi32EEEEEENS_12float_e5m2_tENS5_IJlSC_lEEESJ_SK_NS4_8TiledMMAINS4_8MMA_AtomIJNS4_10MMA_TraitsINS4_25SM100_MMA_F8F6F4_2x1SM_SSEJSJ_SJ_fSF_SG_NS4_17integral_constantINS4_4UMMA5MajorELSR_0EEESS_NSP_INSQ_7ScaleInELST_0EEESU_EEEEEENS4_6LayoutINS5_IJSC_SC_SC_EEENS5_IJNSA_ILi0EEESZ_SZ_EEEEENS5_IJNS4_10UnderscoreES12_S12_EEEEENS4_28SM100_TMA_2SM_LOAD_MULTICASTENS4_14ComposedLayoutINS4_7SwizzleILi1ELi4ELi3EEENS4_18smem_ptr_flag_bitsILi8EEENSX_INS5_IJNSA_ILi8EEESH_EEENS5_IJSH_SC_EEEEEEEvNS4_8identityENS4_18SM100_TMA_2SM_LOADES1F_vS1G_EENS_8epilogue10collective18CollectiveEpilogueINS1J_23Sm100TmaWarpSpecializedILi1ELi1ELi32ELb0ELb0EEEJNS5_IJSG_SG_SH_EEENS5_IJNSX_ISG_SC_EES1P_EEESJ_SK_SJ_SK_NS1J_6fusion15FusionCallbacksIS1N_NS1R_17LinearCombinationISJ_fSJ_fLNS_15FloatRoundStyleE2EEES1O_S1Q_JEEENS4_5SM1004TMEM4LOAD26SM100_TMEM_LOAD_32dp32b32xENS4_13SM90_TMA_LOADENS16_INS17_ILi2ELi4ELi3EEES1A_NSX_INS5_IJS1B_SG_EEENS5_IJSG_SC_EEEEEEENS4_39AutoVectorizingCopyWithAssumedAlignmentILi128EEENS4_14SM90_TMA_STOREES26_S28_S28_EEEvvEEEEvNT_6ParamsE,"ax",@progbits
	.align	128
.text._ZN7cutlass13device_kernelINS_4gemm6kernel13GemmUniversalIN4cute5tupleIJiiiiEEENS1_10collective13CollectiveMmaINS1_35MainloopSm100TmaUmmaWarpSpecializedILi5ELi2ELi4ENS5_IJNS4_1CILi2EEESB_NSA_ILi1EEEEEEEENS5_IJNSA_ILi128EEENSA_ILi64EEENSA_ILi32EEEEEENS_12float_e5m2_tENS5_IJlSC_lEEESJ_SK_NS4_8TiledMMAINS4_8MMA_AtomIJNS4_10MMA_TraitsINS4_25SM100_MMA_F8F6F4_2x1SM_SSEJSJ_SJ_fSF_SG_NS4_17integral_constantINS4_4UMMA5MajorELSR_0EEESS_NSP_INSQ_7ScaleInELST_0EEESU_EEEEEENS4_6LayoutINS5_IJSC_SC_SC_EEENS5_IJNSA_ILi0EEESZ_SZ_EEEEENS5_IJNS4_10UnderscoreES12_S12_EEEEENS4_28SM100_TMA_2SM_LOAD_MULTICASTENS4_14ComposedLayoutINS4_7SwizzleILi1ELi4ELi3EEENS4_18smem_ptr_flag_bitsILi8EEENSX_INS5_IJNSA_ILi8EEESH_EEENS5_IJSH_SC_EEEEEEEvNS4_8identityENS4_18SM100_TMA_2SM_LOADES1F_vS1G_EENS_8epilogue10collective18CollectiveEpilogueINS1J_23Sm100TmaWarpSpecializedILi1ELi1ELi32ELb0ELb0EEEJNS5_IJSG_SG_SH_EEENS5_IJNSX_ISG_SC_EES1P_EEESJ_SK_SJ_SK_NS1J_6fusion15FusionCallbacksIS1N_NS1R_17LinearCombinationISJ_fSJ_fLNS_15FloatRoundStyleE2EEES1O_S1Q_JEEENS4_5SM1004TMEM4LOAD26SM100_TMEM_LOAD_32dp32b32xENS4_13SM90_TMA_LOADENS16_INS17_ILi2ELi4ELi3EEES1A_NSX_INS5_IJS1B_SG_EEENS5_IJSG_SC_EEEEEEENS4_39AutoVectorizingCopyWithAssumedAlignmentILi128EEENS4_14SM90_TMA_STOREES26_S28_S28_EEEvvEEEEvNT_6ParamsE:
        .type           _ZN7cutlass13device_kernelINS_4gemm6kernel13GemmUniversalIN4cute5tupleIJiiiiEEENS1_10collective13CollectiveMmaINS1_35MainloopSm100TmaUmmaWarpSpecializedILi5ELi2ELi4ENS5_IJNS4_1CILi2EEESB_NSA_ILi1EEEEEEEENS5_IJNSA_ILi128EEENSA_ILi64EEENSA_ILi32EEEEEENS_12float_e5m2_tENS5_IJlSC_lEEESJ_SK_NS4_8TiledMMAINS4_8MMA_AtomIJNS4_10MMA_TraitsINS4_25SM100_MMA_F8F6F4_2x1SM_SSEJSJ_SJ_fSF_SG_NS4_17integral_constantINS4_4UMMA5MajorELSR_0EEESS_NSP_INSQ_7ScaleInELST_0EEESU_EEEEEENS4_6LayoutINS5_IJSC_SC_SC_EEENS5_IJNSA_ILi0EEESZ_SZ_EEEEENS5_IJNS4_10UnderscoreES12_S12_EEEEENS4_28SM100_TMA_2SM_LOAD_MULTICASTENS4_14ComposedLayoutINS4_7SwizzleILi1ELi4ELi3EEENS4_18smem_ptr_flag_bitsILi8EEENSX_INS5_IJNSA_ILi8EEESH_EEENS5_IJSH_SC_EEEEEEEvNS4_8identityENS4_18SM100_TMA_2SM_LOADES1F_vS1G_EENS_8epilogue10collective18CollectiveEpilogueINS1J_23Sm100TmaWarpSpecializedILi1ELi1ELi32ELb0ELb0EEEJNS5_IJSG_SG_SH_EEENS5_IJNSX_ISG_SC_EES1P_EEESJ_SK_SJ_SK_NS1J_6fusion15FusionCallbacksIS1N_NS1R_17LinearCombinationISJ_fSJ_fLNS_15FloatRoundStyleE2EEES1O_S1Q_JEEENS4_5SM1004TMEM4LOAD26SM100_TMEM_LOAD_32dp32b32xENS4_13SM90_TMA_LOADENS16_INS17_ILi2ELi4ELi3EEES1A_NSX_INS5_IJS1B_SG_EEENS5_IJSG_SC_EEEEEEENS4_39AutoVectorizingCopyWithAssumedAlignmentILi128EEENS4_14SM90_TMA_STOREES26_S28_S28_EEEvvEEEEvNT_6ParamsE,@function
        .size           _ZN7cutlass13device_kernelINS_4gemm6kernel13GemmUniversalIN4cute5tupleIJiiiiEEENS1_10collective13CollectiveMmaINS1_35MainloopSm100TmaUmmaWarpSpecializedILi5ELi2ELi4ENS5_IJNS4_1CILi2EEESB_NSA_ILi1EEEEEEEENS5_IJNSA_ILi128EEENSA_ILi64EEENSA_ILi32EEEEEENS_12float_e5m2_tENS5_IJlSC_lEEESJ_SK_NS4_8TiledMMAINS4_8MMA_AtomIJNS4_10MMA_TraitsINS4_25SM100_MMA_F8F6F4_2x1SM_SSEJSJ_SJ_fSF_SG_NS4_17integral_constantINS4_4UMMA5MajorELSR_0EEESS_NSP_INSQ_7ScaleInELST_0EEESU_EEEEEENS4_6LayoutINS5_IJSC_SC_SC_EEENS5_IJNSA_ILi0EEESZ_SZ_EEEEENS5_IJNS4_10UnderscoreES12_S12_EEEEENS4_28SM100_TMA_2SM_LOAD_MULTICASTENS4_14ComposedLayoutINS4_7SwizzleILi1ELi4ELi3EEENS4_18smem_ptr_flag_bitsILi8EEENSX_INS5_IJNSA_ILi8EEESH_EEENS5_IJSH_SC_EEEEEEEvNS4_8identityENS4_18SM100_TMA_2SM_LOADES1F_vS1G_EENS_8epilogue10collective18CollectiveEpilogueINS1J_23Sm100TmaWarpSpecializedILi1ELi1ELi32ELb0ELb0EEEJNS5_IJSG_SG_SH_EEENS5_IJNSX_ISG_SC_EES1P_EEESJ_SK_SJ_SK_NS1J_6fusion15FusionCallbacksIS1N_NS1R_17LinearCombinationISJ_fSJ_fLNS_15FloatRoundStyleE2EEES1O_S1Q_JEEENS4_5SM1004TMEM4LOAD26SM100_TMEM_LOAD_32dp32b32xENS4_13SM90_TMA_LOADENS16_INS17_ILi2ELi4ELi3EEES1A_NSX_INS5_IJS1B_SG_EEENS5_IJSG_SC_EEEEEEENS4_39AutoVectorizingCopyWithAssumedAlignmentILi128EEENS4_14SM90_TMA_STOREES26_S28_S28_EEEvvEEEEvNT_6ParamsE,(.L_x_152 - _ZN7cutlass13device_kernelINS_4gemm6kernel13GemmUniversalIN4cute5tupleIJiiiiEEENS1_10collective13CollectiveMmaINS1_35MainloopSm100TmaUmmaWarpSpecializedILi5ELi2ELi4ENS5_IJNS4_1CILi2EEESB_NSA_ILi1EEEEEEEENS5_IJNSA_ILi128EEENSA_ILi64EEENSA_ILi32EEEEEENS_12float_e5m2_tENS5_IJlSC_lEEESJ_SK_NS4_8TiledMMAINS4_8MMA_AtomIJNS4_10MMA_TraitsINS4_25SM100_MMA_F8F6F4_2x1SM_SSEJSJ_SJ_fSF_SG_NS4_17integral_constantINS4_4UMMA5MajorELSR_0EEESS_NSP_INSQ_7ScaleInELST_0EEESU_EEEEEENS4_6LayoutINS5_IJSC_SC_SC_EEENS5_IJNSA_ILi0EEESZ_SZ_EEEEENS5_IJNS4_10UnderscoreES12_S12_EEEEENS4_28SM100_TMA_2SM_LOAD_MULTICASTENS4_14ComposedLayoutINS4_7SwizzleILi1ELi4ELi3EEENS4_18smem_ptr_flag_bitsILi8EEENSX_INS5_IJNSA_ILi8EEESH_EEENS5_IJSH_SC_EEEEEEEvNS4_8identityENS4_18SM100_TMA_2SM_LOADES1F_vS1G_EENS_8epilogue10collective18CollectiveEpilogueINS1J_23Sm100TmaWarpSpecializedILi1ELi1ELi32ELb0ELb0EEEJNS5_IJSG_SG_SH_EEENS5_IJNSX_ISG_SC_EES1P_EEESJ_SK_SJ_SK_NS1J_6fusion15FusionCallbacksIS1N_NS1R_17LinearCombinationISJ_fSJ_fLNS_15FloatRoundStyleE2EEES1O_S1Q_JEEENS4_5SM1004TMEM4LOAD26SM100_TMEM_LOAD_32dp32b32xENS4_13SM90_TMA_LOADENS16_INS17_ILi2ELi4ELi3EEES1A_NSX_INS5_IJS1B_SG_EEENS5_IJSG_SC_EEEEEEENS4_39AutoVectorizingCopyWithAssumedAlignmentILi128EEENS4_14SM90_TMA_STOREES26_S28_S28_EEEvvEEEEvNT_6ParamsE)
        .other          _ZN7cutlass13device_kernelINS_4gemm6kernel13GemmUniversalIN4cute5tupleIJiiiiEEENS1_10collective13CollectiveMmaINS1_35MainloopSm100TmaUmmaWarpSpecializedILi5ELi2ELi4ENS5_IJNS4_1CILi2EEESB_NSA_ILi1EEEEEEEENS5_IJNSA_ILi128EEENSA_ILi64EEENSA_ILi32EEEEEENS_12float_e5m2_tENS5_IJlSC_lEEESJ_SK_NS4_8TiledMMAINS4_8MMA_AtomIJNS4_10MMA_TraitsINS4_25SM100_MMA_F8F6F4_2x1SM_SSEJSJ_SJ_fSF_SG_NS4_17integral_constantINS4_4UMMA5MajorELSR_0EEESS_NSP_INSQ_7ScaleInELST_0EEESU_EEEEEENS4_6LayoutINS5_IJSC_SC_SC_EEENS5_IJNSA_ILi0EEESZ_SZ_EEEEENS5_IJNS4_10UnderscoreES12_S12_EEEEENS4_28SM100_TMA_2SM_LOAD_MULTICASTENS4_14ComposedLayoutINS4_7SwizzleILi1ELi4ELi3EEENS4_18smem_ptr_flag_bitsILi8EEENSX_INS5_IJNSA_ILi8EEESH_EEENS5_IJSH_SC_EEEEEEEvNS4_8identityENS4_18SM100_TMA_2SM_LOADES1F_vS1G_EENS_8epilogue10collective18CollectiveEpilogueINS1J_23Sm100TmaWarpSpecializedILi1ELi1ELi32ELb0ELb0EEEJNS5_IJSG_SG_SH_EEENS5_IJNSX_ISG_SC_EES1P_EEESJ_SK_SJ_SK_NS1J_6fusion15FusionCallbacksIS1N_NS1R_17LinearCombinationISJ_fSJ_fLNS_15FloatRoundStyleE2EEES1O_S1Q_JEEENS4_5SM1004TMEM4LOAD26SM100_TMEM_LOAD_32dp32b32xENS4_13SM90_TMA_LOADENS16_INS17_ILi2ELi4ELi3EEES1A_NSX_INS5_IJS1B_SG_EEENS5_IJSG_SC_EEEEEEENS4_39AutoVectorizingCopyWithAssumedAlignmentILi128EEENS4_14SM90_TMA_STOREES26_S28_S28_EEEvvEEEEvNT_6ParamsE,@"STO_CUDA_ENTRY STV_DEFAULT"
_ZN7cutlass13device_kernelINS_4gemm6kernel13GemmUniversalIN4cute5tupleIJiiiiEEENS1_10collective13CollectiveMmaINS1_35MainloopSm100TmaUmmaWarpSpecializedILi5ELi2ELi4ENS5_IJNS4_1CILi2EEESB_NSA_ILi1EEEEEEEENS5_IJNSA_ILi128EEENSA_ILi64EEENSA_ILi32EEEEEENS_12float_e5m2_tENS5_IJlSC_lEEESJ_SK_NS4_8TiledMMAINS4_8MMA_AtomIJNS4_10MMA_TraitsINS4_25SM100_MMA_F8F6F4_2x1SM_SSEJSJ_SJ_fSF_SG_NS4_17integral_constantINS4_4UMMA5MajorELSR_0EEESS_NSP_INSQ_7ScaleInELST_0EEESU_EEEEEENS4_6LayoutINS5_IJSC_SC_SC_EEENS5_IJNSA_ILi0EEESZ_SZ_EEEEENS5_IJNS4_10UnderscoreES12_S12_EEEEENS4_28SM100_TMA_2SM_LOAD_MULTICASTENS4_14ComposedLayoutINS4_7SwizzleILi1ELi4ELi3EEENS4_18smem_ptr_flag_bitsILi8EEENSX_INS5_IJNSA_ILi8EEESH_EEENS5_IJSH_SC_EEEEEEEvNS4_8identityENS4_18SM100_TMA_2SM_LOADES1F_vS1G_EENS_8epilogue10collective18CollectiveEpilogueINS1J_23Sm100TmaWarpSpecializedILi1ELi1ELi32ELb0ELb0EEEJNS5_IJSG_SG_SH_EEENS5_IJNSX_ISG_SC_EES1P_EEESJ_SK_SJ_SK_NS1J_6fusion15FusionCallbacksIS1N_NS1R_17LinearCombinationISJ_fSJ_fLNS_15FloatRoundStyleE2EEES1O_S1Q_JEEENS4_5SM1004TMEM4LOAD26SM100_TMEM_LOAD_32dp32b32xENS4_13SM90_TMA_LOADENS16_INS17_ILi2ELi4ELi3EEES1A_NSX_INS5_IJS1B_SG_EEENS5_IJSG_SC_EEEEEEENS4_39AutoVectorizingCopyWithAssumedAlignmentILi128EEENS4_14SM90_TMA_STOREES26_S28_S28_EEEvvEEEEvNT_6ParamsE:
[----:B------:R-:W1:Y:S01]  /*0000*/  LDC R1, c[0x0][0x37c] ;  /* 0x0000df00ff017b82 */ /* 0x000e620000000800 */
[----:B------:R-:W2:Y:S01]  /*0010*/  S2R R69, SR_TID.X ;  /* 0x0000000000457919 */ /* 0x000ea20000002100 */
[----:B------:R-:W3:Y:S06]  /*0020*/  LDCU.64 UR8, c[0x0][0x890] ;  /* 0x00011200ff0877ac */ /* 0x000eec0008000a00 */
[----:B------:R-:W4:Y:S01]  /*0030*/  S2UR UR4, SR_CgaCtaId ;  /* 0x00000000000479c3 */ /* 0x000f220000008800 */
[----:B------:R-:W-:Y:S02]  /*0040*/  PRMT R80, RZ, 0x7610, R80 ;  /* 0x00007610ff507816 */ /* 0x000fe40000000050 */
[----:B------:R-:W-:Y:S01]  /*0050*/  ELECT P1, URZ, PT ;  /* 0x0000000000ff782f */ /* 0x000fe20003820000 */
[----:B---3--:R-:W-:-:S04]  /*0060*/  UISETP.NE.U32.AND UP0, UPT, UR8, URZ, UPT ;  /* 0x000000ff0800728c */ /* 0x008fc8000bf05070 */
[----:B------:R-:W-:Y:S02]  /*0070*/  UISETP.NE.AND.EX UP0, UPT, UR9, URZ, UPT, UP0 ;  /* 0x000000ff0900728c */ /* 0x000fe4000bf05300 */
[----:B----4-:R-:W-:Y:S02]  /*0080*/  ULOP3.LUT UR27, UR4, 0x1, URZ, 0xc0, !UPT ;  /* 0x00000001041b7892 */ /* 0x010fe4000f8ec0ff */
[----:B------:R-:W-:Y:S01]  /*0090*/  ULOP3.LUT UR29, UR4, 0x1, URZ, 0x3c, !UPT ;  /* 0x00000001041d7892 */ /* 0x000fe2000f8e3cff */
[----:B--2---:R-:W-:-:S05]  /*00a0*/  SHF.R.U32.HI R81, RZ, 0x5, R69 ;  /* 0x00000005ff517819 */ /* 0x004fca0000011645 */
[----:B------:R-:W2:Y:S02]  /*00b0*/  SHFL.IDX PT, R0, R81, RZ, 0x1f ;  /* 0x00001fff51007589 */ /* 0x000ea400000e0000 */
[----:B--2---:R-:W-:Y:S01]  /*00c0*/  R2UR UR13, R0 ;  /* 0x00000000000d72ca */ /* 0x004fe200000e0000 */
[----:B-1----:R-:W-:-:S14]  /*00d0*/  BRA.U UP0, `(.L_x_0) ;  /* 0x0000000100307547 */ /* 0x002fdc000b800000 */
[----:B------:R-:W1:Y:S02]  /*00e0*/  LDCU.64 UR4, c[0x0][0x888] ;  /* 0x00011100ff0477ac */ /* 0x000e640008000a00 */
[----:B-1----:R-:W-:-:S04]  /*00f0*/  UISETP.NE.U32.AND UP0, UPT, UR4, URZ, UPT ;  /* 0x000000ff0400728c */ /* 0x002fc8000bf05070 */
[----:B------:R-:W-:-:S09]  /*0100*/  UISETP.NE.AND.EX UP0, UPT, UR5, URZ, UPT, UP0 ;  /* 0x000000ff0500728c */ /* 0x000fd2000bf05300 */
[----:B------:R-:W-:Y:S05]  /*0110*/  BRA.U !UP0, `(.L_x_1) ;  /* 0x0000000108147547 */ /* 0x000fea000b800000 */
[----:B------:R-:W1:Y:S01]  /*0120*/  LDC.64 R2, c[0x0][0x888] ;  /* 0x00022200ff027b82 */ /* 0x000e620000000a00 */
[----:B------:R-:W1:Y:S02]  /*0130*/  LDCU.64 UR4, c[0x0][0x358] ;  /* 0x00006b00ff0477ac */ /* 0x000e640008000a00 */
[----:B-1----:R1:W5:Y:S01]  /*0140*/  LDG.E R39, desc[UR4][R2.64] ;  /* 0x0000000402277981 */ /* 0x002362000c1e1900 */
[----:B------:R-:W-:Y:S01]  /*0150*/  HFMA2 R80, -RZ, RZ, 0, 5.9604644775390625e-08 ;  /* 0x00000001ff507431 */ /* 0x000fe200000001ff */
[----:B------:R-:W-:Y:S05]  /*0160*/  BRA `(.L_x_0) ;  /* 0x00000000000c7947 */ /* 0x000fea0003800000 */
.L_x_1:
[----:B------:R-:W1:Y:S01]  /*0170*/  LDCU UR4, c[0x0][0x880] ;  /* 0x00011000ff0477ac */ /* 0x000e620008000800 */
[----:B------:R-:W-:Y:S01]  /*0180*/  HFMA2 R80, -RZ, RZ, 0, 5.9604644775390625e-08 ;  /* 0x00000001ff507431 */ /* 0x000fe200000001ff */
[----:B-1----:R-:W-:-:S07]  /*0190*/  MOV R39, UR4 ;  /* 0x0000000400277c02 */ /* 0x002fce0008000f00 */
.L_x_0:
[----:B------:R-:W2:Y:S02]  /*01a0*/  LDCU.64 UR4, c[0x0][0x8b0] ;  /* 0x00011600ff0477ac */ /* 0x000ea40008000a00 */
[----:B--2---:R-:W-:-:S04]  /*01b0*/  UISETP.NE.U32.AND UP0, UPT, UR4, URZ, UPT ;  /* 0x000000ff0400728c */ /* 0x004fc8000bf05070 */
[----:B------:R-:W-:-:S09]  /*01c0*/  UISETP.NE.AND.EX UP0, UPT, UR5, URZ, UPT, UP0 ;  /* 0x000000ff0500728c */ /* 0x000fd2000bf05300 */
[----:B------:R-:W-:Y:S05]  /*01d0*/  BRA.U UP0, `(.L_x_2) ;  /* 0x0000000100287547 */ /* 0x000fea000b800000 */
[----:B------:R-:W2:Y:S02]  /*01e0*/  LDCU.64 UR4, c[0x0][0x8a8] ;  /* 0x00011500ff0477ac */ /* 0x000ea40008000a00 */
[----:B--2---:R-:W-:-:S04]  /*01f0*/  UISETP.NE.U32.AND UP0, UPT, UR4, URZ, UPT ;  /* 0x000000ff0400728c */ /* 0x004fc8000bf05070 */
[----:B------:R-:W-:-:S09]  /*0200*/  UISETP.NE.AND.EX UP0, UPT, UR5, URZ, UPT, UP0 ;  /* 0x000000ff0500728c */ /* 0x000fd2000bf05300 */
[----:B------:R-:W-:Y:S05]  /*0210*/  BRA.U !UP0, `(.L_x_3) ;  /* 0x0000000108107547 */ /* 0x000fea000b800000 */
[----:B-1----:R-:W1:Y:S01]  /*0220*/  LDC.64 R2, c[0x0][0x8a8] ;  /* 0x00022a00ff027b82 */ /* 0x002e620000000a00 */
[----:B------:R-:W1:Y:S02]  /*0230*/  LDCU.64 UR4, c[0x0][0x358] ;  /* 0x00006b00ff0477ac */ /* 0x000e640008000a00 */
[----:B-1----:R2:W5:Y:S01]  /*0240*/  LDG.E R38, desc[UR4][R2.64] ;  /* 0x0000000402267981 */ /* 0x002562000c1e1900 */
[----:B------:R-:W-:Y:S05]  /*0250*/  BRA `(.L_x_2) ;  /* 0x0000000000087947 */ /* 0x000fea0003800000 */
.L_x_3:
[----:B------:R-:W2:Y:S02]  /*0260*/  LDCU UR4, c[0x0][0x8a0] ;  /* 0x00011400ff0477ac */ /* 0x000ea40008000800 */
[----:B--2---:R-:W-:Y:S02]  /*0270*/  MOV R38, UR4 ;  /* 0x0000000400267c02 */ /* 0x004fe40008000f00 */
.L_x_2:
[----:B------:R-:W-:Y:S01]  /*0280*/  IMAD.U32 R0, RZ, RZ, UR13 ;  /* 0x0000000dff007e24 */ /* 0x000fe2000f8e00ff */
[----:B------:R-:W-:Y:S04]  /*0290*/  BSSY.RECONVERGENT B0, `(.L_x_4) ;  /* 0x000000c000007945 */ /* 0x000fe80003800200 */
[C---:B------:R-:W-:Y:S02]  /*02a0*/  ISETP.NE.OR P2, PT, R0.reuse, 0x1, !P1 ;  /* 0x000000010000780c */ /* 0x040fe40004f45670 */
[----:B------:R-:W-:-:S11]  /*02b0*/  ISETP.NE.OR P0, PT, R0, 0x3, !P1 ;  /* 0x000000030000780c */ /* 0x000fd60004f05670 */
[----:B------:R-:W-:Y:S05]  /*02c0*/  @P2 BRA `(.L_x_5) ;  /* 0x0000000000202947 */ /* 0x000fea0003800000 */
[----:B------:R-:W3:Y:S02]  /*02d0*/  LDCU.64 UR4, c[0x0][0x348] ;  /* 0x00006900ff0477ac */ /* 0x000ee40008000a00 */
[----:B---3--:R-:W-:Y:S02]  /*02e0*/  UIADD3 UR6, UP1, UPT, UR4, 0x80, URZ ;  /* 0x0000008004067890 */ /* 0x008fe4000ff3e0ff */
[----:B------:R-:W-:Y:S02]  /*02f0*/  UIADD3 UR4, UP0, UPT, UR4, 0x180, URZ ;  /* 0x0000018004047890 */ /* 0x000fe4000ff1e0ff */
[----:B------:R-:W-:Y:S02]  /*0300*/  UIADD3.X UR7, UPT, UPT, URZ, UR5, URZ, UP1, !UPT ;  /* 0x00000005ff077290 */ /* 0x000fe40008ffe4ff */
[----:B------:R-:W-:-:S07]  /*0310*/  UIADD3.X UR5, UPT, UPT, URZ, UR5, URZ, UP0, !UPT ;  /* 0x00000005ff057290 */ /* 0x000fce00087fe4ff */
[----:B------:R3:W-:Y:S02]  /*0320*/  UTMACCTL.PF [UR6] ;  /* 0x00000000060079b9 */ /* 0x0007e40008040000 */
[----:B------:R3:W-:Y:S02]  /*0330*/  UTMACCTL.PF [UR4] ;  /* 0x00000000040079b9 */ /* 0x0007e40008040000 */
[----:B---3--:R-:W-:Y:S01]  /*0340*/  NOP ;  /* 0x0000000000007918 */ /* 0x008fe20000000000 */
.L_x_5:
[----:B------:R-:W-:Y:S05]  /*0350*/  BSYNC.RECONVERGENT B0 ;  /* 0x0000000000007941 */ /* 0x000fea0003800200 */
.L_x_4:
[----:B------:R-:W-:Y:S04]  /*0360*/  BSSY.RECONVERGENT B0, `(.L_x_6) ;  /* 0x000000a000007945 */ /* 0x000fe80003800200 */
        /* <DEDUP_REMOVED lines=9> */
.L_x_7:
[----:B------:R-:W-:Y:S05]  /*0400*/  BSYNC.RECONVERGENT B0 ;  /* 0x0000000000007941 */ /* 0x000fea0003800200 */
.L_x_6:
[----:B------:R-:W3:Y:S01]  /*0410*/  LDCU.64 UR4, c[0x0][0x888] ;  /* 0x00011100ff0477ac */ /* 0x000ee20008000a00 */
[----:B------:R-:W-:Y:S02]  /*0420*/  UISETP.EQ.U32.AND UP1, UPT, UR8, URZ, UPT ;  /* 0x000000ff0800728c */ /* 0x000fe4000bf22070 */
[----:B------:R-:W-:Y:S02]  /*0430*/  UPLOP3.LUT UP3, UPT, UPT, UPT, UPT, 0x80, 0x8 ;  /* 0x000000000008789c */ /* 0x000fe40003f6f070 */
[----:B---3--:R-:W-:-:S04]  /*0440*/  UISETP.NE.U32.AND UP0, UPT, UR4, URZ, UPT ;  /* 0x000000ff0400728c */ /* 0x008fc8000bf05070 */
[----:B------:R-:W-:-:S04]  /*0450*/  UISETP.NE.AND.EX UP0, UPT, UR5, URZ, UPT, UP0 ;  /* 0x000000ff0500728c */ /* 0x000fc8000bf05300 */
[----:B------:R-:W-:-:S04]  /*0460*/  UISETP.EQ.OR.EX UP2, UPT, UR9, URZ, !UP0, UP1 ;  /* 0x000000ff0900728c */ /* 0x000fc8000c742710 */
[----:B------:R-:W-:-:S05]  /*0470*/  UP2UR UR60, UPR, URZ, 0x4 ;  /* 0x00000004ff3c7883 */ /* 0x000fca0008000000 */
[----:B------:R-:W-:Y:S07]  /*0480*/  BRA.U !UP2, `(.L_x_8) ;  /* 0x000000010a207547 */ /* 0x000fee000b800000 */
[----:B------:R-:W-:Y:S01]  /*0490*/  UISETP.NE.U32.AND UP1, UPT, UR8, URZ, UPT ;  /* 0x000000ff0800728c */ /* 0x000fe2000bf25070 */
[----:B-----5:R-:W-:Y:S01]  /*04a0*/  FSETP.NEU.AND P0, PT, R39, RZ, PT ;  /* 0x000000ff2700720b */ /* 0x020fe20003f0d000 */
[----:B------:R-:W-:Y:S02]  /*04b0*/  USEL UR4, URZ, 0xffffffff, UP0 ;  /* 0xffffffffff047887 */ /* 0x000fe40008000000 */
[----:B------:R-:W-:-:S10]  /*04c0*/  UISETP.NE.AND.EX UP1, UPT, UR9, URZ, UPT, UP1 ;  /* 0x000000ff0900728c */ /* 0x000fd4000bf25310 */
[----:B------:R-:W-:Y:S01]  /*04d0*/  VOTEU.ANY UP0, P0 ;  /* 0x0000000000ff7886 */ /* 0x000fe20000000100 */
[----:B------:R-:W-:-:S04]  /*04e0*/  @!UP1 USEL UR4, URZ, 0xffffffff, UP0 ;  /* 0xffffffffff049887 */ /* 0x000fc80008000000 */
[----:B------:R-:W-:-:S04]  /*04f0*/  ULOP3.LUT UR4, UR4, 0x1, URZ, 0xc0, !UPT ;  /* 0x0000000104047892 */ /* 0x000fc8000f8ec0ff */
[----:B------:R-:W-:-:S11]  /*0500*/  UISETP.NE.U32.AND UP3, UPT, UR4, 0x1, UPT ;  /* 0x000000010400788c */ /* 0x000fd6000bf65070 */
.L_x_8:
[----:B------:R-:W3:Y:S01]  /*0510*/  SHFL.IDX PT, R0, R81, RZ, 0x1f ;  /* 0x00001fff51007589 */ /* 0x000ee200000e0000 */
[----:B------:R-:W-:-:S04]  /*0520*/  UISETP.NE.AND UP0, UPT, UR13, 0x2, UPT ;  /* 0x000000020d00788c */ /* 0x000fc8000bf05270 */
[----:B------:R-:W-:Y:S02]  /*0530*/  UISETP.EQ.AND UP1, UPT, UR27, URZ, !UP0 ;  /* 0x000000ff1b00728c */ /* 0x000fe4000c722270 */
[----:B------:R-:W-:-:S04]  /*0540*/  USEL UR34, URZ, 0x1, UP0 ;  /* 0x00000001ff227887 */ /* 0x000fc80008000000 */
[----:B------:R-:W-:Y:S02]  /*0550*/  PLOP3.LUT P3, PT, P1, PT, UP1, 0x80, 0x8 ;  /* 0x000000000008781c */ /* 0x000fe40000f6f018 */
[----:B---3--:R-:W-:-:S13]  /*0560*/  ISETP.NE.AND P0, PT, R0, RZ, PT ;  /* 0x000000ff0000720c */ /* 0x008fda0003f05270 */
[----:B------:R-:W-:Y:S05]  /*0570*/  @P0 BRA `(.L_x_9) ;  /* 0x0000000000600947 */ /* 0x000fea0003800000 */
[----:B------:R-:W3:Y:S01]  /*0580*/  S2UR UR5, SR_CgaCtaId ;  /* 0x00000000000579c3 */ /* 0x000ee20000008800 */
[----:B------:R-:W-:Y:S01]  /*0590*/  UMOV UR4, 0x400 ;  /* 0x0000040000047882 */ /* 0x000fe20000000000 */
[----:B------:R-:W-:Y:S01]  /*05a0*/  UMOV UR8, 0x1 ;  /* 0x0000000100087882 */ /* 0x000fe20000000000 */
[----:B------:R-:W-:Y:S01]  /*05b0*/  UMOV UR6, 0x2 ;  /* 0x0000000200067882 */ /* 0x000fe20000000000 */
[----:B------:R-:W-:-:S04]  /*05c0*/  UIADD3 UR8, UPT, UPT, -UR8, 0x100000, URZ ;  /* 0x0010000008087890 */ /* 0x000fc8000fffe1ff */
[----:B------:R-:W-:Y:S02]  /*05d0*/  USHF.L.U32 UR9, UR8, 0xb, URZ ;  /* 0x0000000b08097899 */ /* 0x000fe400080006ff */
[----:B------:R-:W-:Y:S02]  /*05e0*/  USHF.L.U32 UR8, UR8, 0x1, URZ ;  /* 0x0000000108087899 */ /* 0x000fe400080006ff */
[----:B------:R-:W-:-:S04]  /*05f0*/  UIADD3 UR6, UPT, UPT, -UR6, 0x100000, URZ ;  /* 0x0010000006067890 */ /* 0x000fc8000fffe1ff */
[----:B------:R-:W-:Y:S02]  /*0600*/  USHF.L.U32 UR7, UR6, 0xb, URZ ;  /* 0x0000000b06077899 */ /* 0x000fe400080006ff */
[----:B------:R-:W-:Y:S01]  /*0610*/  USHF.L.U32 UR6, UR6, 0x1, URZ ;  /* 0x0000000106067899 */ /* 0x000fe200080006ff */
[----:B------:R-:W-:Y:S01]  /*0620*/  ELECT P0, URZ, PT ;  /* 0x0000000000ff782f */ /* 0x000fe20003800000 */
[----:B---3--:R-:W-:Y:S01]  /*0630*/  ULEA UR4, UR5, UR4, 0x18 ;  /* 0x0000000405047291 */ /* 0x008fe2000f8ec0ff */
[----:B------:R-:W3:Y:S11]  /*0640*/  FENCE.VIEW.ASYNC.S ;  /* 0x00000000000073c6 */ /* 0x000ef60000000000 */
[----:B---3--:R3:W4:Y:S01]  /*0650*/  SYNCS.EXCH.64 URZ, [UR4], UR8 ;  /* 0x0000000804ff75b2 */ /* 0x0087220008000100 */
[----:B------:R3:W1:Y:S01]  /*0660*/  SYNCS.EXCH.64 URZ, [UR4+0x28], UR6 ;  /* 0x0000280604ff75b2 */ /* 0x0006620008000100 */
        /* <DEDUP_REMOVED lines=8> */
[----:B------:R-:W-:Y:S01]  /*06f0*/  NOP ;  /* 0x0000000000007918 */ /* 0x000fe20000000000 */
.L_x_9:
[----:B------:R-:W2:Y:S01]  /*0700*/  SHFL.IDX PT, R0, R81, RZ, 0x1f ;  /* 0x00001fff51007589 */ /* 0x000ea200000e0000 */
[----:B------:R-:W-:Y:S01]  /*0710*/  NOP ;  /* 0x0000000000007918 */ /* 0x000fe20000000000 */
[----:B--2---:R-:W-:-:S13]  /*0720*/  ISETP.NE.AND P0, PT, R0, 0x1, PT ;  /* 0x000000010000780c */ /* 0x004fda0003f05270 */
[----:B------:R-:W-:Y:S05]  /*0730*/  @P0 BRA `(.L_x_10) ;  /* 0x0000000000400947 */ /* 0x000fea0003800000 */
[----:B------:R-:W2:Y:S01]  /*0740*/  S2UR UR5, SR_CgaCtaId ;  /* 0x00000000000579c3 */ /* 0x000ea20000008800 */
[----:B---3--:R-:W-:Y:S01]  /*0750*/  UMOV UR4, 0x400 ;  /* 0x0000040000047882 */ /* 0x008fe20000000000 */
        /* <DEDUP_REMOVED lines=9> */
[----:B--2---:R-:W-:Y:S01]  /*07f0*/  ULEA UR4, UR5, UR4, 0x18 ;  /* 0x0000000405047291 */ /* 0x004fe2000f8ec0ff */
[----:B------:R-:W2:Y:S11]  /*0800*/  FENCE.VIEW.ASYNC.S ;  /* 0x00000000000073c6 */ /* 0x000eb60000000000 */
[----:B--2---:R2:W3:Y:S01]  /*0810*/  SYNCS.EXCH.64 URZ, [UR4+0x50], UR8 ;  /* 0x0000500804ff75b2 */ /* 0x0044e20008000100 */
[----:B------:R2:W1:Y:S01]  /*0820*/  SYNCS.EXCH.64 URZ, [UR4+0x58], UR6 ;  /* 0x0000580604ff75b2 */ /* 0x0004620008000100 */
[----:B------:R-:W-:Y:S01]  /*0830*/  NOP ;  /* 0x0000000000007918 */ /* 0x000fe20000000000 */
.L_x_10:
[----:B------:R-:W4:Y:S01]  /*0840*/  SHFL.IDX PT, R0, R81, RZ, 0x1f ;  /* 0x00001fff51007589 */ /* 0x000f2200000e0000 */
[----:B------:R-:W-:Y:S01]  /*0850*/  NOP ;  /* 0x0000000000007918 */ /* 0x000fe20000000000 */
[----:B----4-:R-:W-:-:S13]  /*0860*/  ISETP.NE.AND P0, PT, R0, 0x3, PT ;  /* 0x000000030000780c */ /* 0x010fda0003f05270 */
[----:B------:R-:W-:Y:S05]  /*0870*/  @P0 BRA `(.L_x_11) ;  /* 0x0000000000300947 */ /* 0x000fea0003800000 */
[----:B------:R-:W4:Y:S01]  /*0880*/  S2UR UR5, SR_CgaCtaId ;  /* 0x00000000000579c3 */ /* 0x000f220000008800 */
[----:B--23--:R-:W-:Y:S01]  /*0890*/  UMOV UR6, 0x400 ;  /* 0x0000040000067882 */ /* 0x00cfe20000000000 */
[----:B------:R-:W-:Y:S01]  /*08a0*/  UMOV UR4, 0x20 ;  /* 0x0000002000047882 */ /* 0x000fe20000000000 */
[----:B------:R-:W-:Y:S01]  /*08b0*/  ELECT P0, URZ, PT ;  /* 0x0000000000ff782f */ /* 0x000fe20003800000 */
[----:B----4-:R-:W-:Y:S02]  /*08c0*/  ULEA UR6, UR5, UR6, 0x18 ;  /* 0x0000000605067291 */ /* 0x010fe4000f8ec0ff */
[----:B------:R-:W-:-:S04]  /*08d0*/  UIADD3 UR4, UPT, UPT, -UR4, 0x100000, URZ ;  /* 0x0010000004047890 */ /* 0x000fc8000fffe1ff */
[----:B------:R-:W-:Y:S02]  /*08e0*/  USHF.L.U32 UR5, UR4, 0xb, URZ ;  /* 0x0000000b04057899 */ /* 0x000fe400080006ff */
[----:B------:R-:W-:Y:S01]  /*08f0*/  USHF.L.U32 UR4, UR4, 0x1, URZ ;  /* 0x0000000104047899 */ /* 0x000fe200080006ff */
[----:B------:R-:W2:Y:S11]  /*0900*/  FENCE.VIEW.ASYNC.S ;  /* 0x00000000000073c6 */ /* 0x000eb60000000000 */
[----:B--2---:R4:W2:Y:S01]  /*0910*/  SYNCS.EXCH.64 URZ, [UR6+0x60], UR4 ;  /* 0x0000600406ff75b2 */ /* 0x0048a20008000100 */
[----:B------:R4:W3:Y:S02]  /*0920*/  SYNCS.EXCH.64 URZ, [UR6+0x68], UR4 ;  /* 0x0000680406ff75b2 */ /* 0x0008e40008000100 */
[----:B----4-:R-:W-:Y:S01]  /*0930*/  NOP ;  /* 0x0000000000007918 */ /* 0x010fe20000000000 */
.L_x_11:
[----:B------:R-:W4:Y:S01]  /*0940*/  SHFL.IDX PT, R0, R81, RZ, 0x1f ;  /* 0x00001fff51007589 */ /* 0x000f2200000e0000 */
[----:B------:R-:W-:Y:S01]  /*0950*/  NOP ;  /* 0x0000000000007918 */ /* 0x000fe20000000000 */
[----:B----4-:R-:W-:-:S13]  /*0960*/  ISETP.NE.AND P0, PT, R0, 0x4, PT ;  /* 0x000000040000780c */ /* 0x010fda0003f05270 */
[----:B------:R-:W-:Y:S05]  /*0970*/  @P0 BRA `(.L_x_12) ;  /* 0x00000000004c0947 */ /* 0x000fea0003800000 */
[----:B------:R-:W4:Y:S01]  /*0980*/  S2UR UR5, SR_CgaCtaId ;  /* 0x00000000000579c3 */ /* 0x000f220000008800 */
[----:B--23--:R-:W-:Y:S01]  /*0990*/  UMOV UR4, 0x3a0 ;  /* 0x000003a000047882 */ /* 0x00cfe20000000000 */
[----:B------:R-:W-:Y:S01]  /*09a0*/  UMOV UR6, 0x400 ;  /* 0x0000040000067882 */ /* 0x000fe20000000000 */
[----:B------:R-:W-:Y:S01]  /*09b0*/  USEL UR4, UR4, 0x320, UP3 ;  /* 0x0000032004047887 */ /* 0x000fe20009800000 */
[----:B------:R-:W-:Y:S01]  /*09c0*/  UMOV UR8, 0x1 ;  /* 0x0000000100087882 */ /* 0x000fe20000000000 */
[----:B------:R-:W-:Y:S01]  /*09d0*/  ELECT P0, URZ, PT ;  /* 0x0000000000ff782f */ /* 0x000fe20003800000 */
[----:B------:R-:W-:-:S04]  /*09e0*/  UIADD3 UR8, UPT, UPT, -UR8, 0x100000, URZ ;  /* 0x0010000008087890 */ /* 0x000fc8000fffe1ff */
[----:B------:R-:W-:Y:S02]  /*09f0*/  USHF.L.U32 UR9, UR8, 0xb, URZ ;  /* 0x0000000b08097899 */ /* 0x000fe400080006ff */
[----:B------:R-:W-:Y:S02]  /*0a00*/  USHF.L.U32 UR8, UR8, 0x1, URZ ;  /* 0x0000000108087899 */ /* 0x000fe400080006ff */
[----:B----4-:R-:W-:Y:S02]  /*0a10*/  ULEA UR6, UR5, UR6, 0x18 ;  /* 0x0000000605067291 */ /* 0x010fe4000f8ec0ff */
[----:B------:R-:W-:-:S04]  /*0a20*/  UIADD3 UR4, UPT, UPT, -UR4, 0x100000, URZ ;  /* 0x0010000004047890 */ /* 0x000fc8000fffe1ff */
[----:B------:R-:W-:Y:S02]  /*0a30*/  USHF.L.U32 UR5, UR4, 0xb, URZ ;  /* 0x0000000b04057899 */ /* 0x000fe400080006ff */
[----:B------:R-:W-:Y:S01]  /*0a40*/  USHF.L.U32 UR4, UR4, 0x1, URZ ;  /* 0x0000000104047899 */ /* 0x000fe200080006ff */
[----:B------:R-:W2:Y:S03]  /*0a50*/  FENCE.VIEW.ASYNC.S ;  /* 0x00000000000073c6 */ /* 0x000ea60000000000 */
[----:B--2---:R4:W2:Y:S08]  /*0a60*/  SYNCS.EXCH.64 URZ, [UR6+0x70], UR8 ;  /* 0x0000700806ff75b2 */ /* 0x0048b00008000100 */
[----:B------:R4:W3:Y:S01]  /*0a70*/  SYNCS.EXCH.64 URZ, [UR6+0x80], UR4 ;  /* 0x0000800406ff75b2 */ /* 0x0008e20008000100 */
[----:B------:R4:W1:Y:S01]  /*0a80*/  SYNCS.EXCH.64 URZ, [UR6+0x78], UR8 ;  /* 0x0000780806ff75b2 */ /* 0x0008620008000100 */
[----:B------:R4:W1:Y:S02]  /*0a90*/  SYNCS.EXCH.64 URZ, [UR6+0x88], UR4 ;  /* 0x0000880406ff75b2 */ /* 0x0008640008000100 */
[----:B----4-:R-:W-:Y:S01]  /*0aa0*/  NOP ;  /* 0x0000000000007918 */ /* 0x010fe20000000000 */
.L_x_12:
[----:B------:R-:W4:Y:S01]  /*0ab0*/  SHFL.IDX PT, R0, R81, RZ, 0x1f ;  /* 0x00001fff51007589 */ /* 0x000f2200000e0000 */
[----:B------:R-:W-:Y:S01]  /*0ac0*/  NOP ;  /* 0x0000000000007918 */ /* 0x000fe20000000000 */
[----:B----4-:R-:W-:-:S13]  /*0ad0*/  ISETP.NE.AND P0, PT, R0, 0x5, PT ;  /* 0x000000050000780c */ /* 0x010fda0003f05270 */
[----:B------:R-:W-:Y:S05]  /*0ae0*/  @P0 BRA `(.L_x_13) ;  /* 0x0000000000580947 */ /* 0x000fea0003800000 */
[----:B------:R-:W4:Y:S01]  /*0af0*/  S2UR UR5, SR_CgaCtaId ;  /* 0x00000000000579c3 */ /* 0x000f220000008800 */
[----:B--23--:R-:W-:Y:S01]  /*0b00*/  UMOV UR4, 0x400 ;  /* 0x0000040000047882 */ /* 0x00cfe20000000000 */
        /* <DEDUP_REMOVED lines=9> */
[----:B----4-:R-:W-:Y:S01]  /*0ba0*/  ULEA UR4, UR5, UR4, 0x18 ;  /* 0x0000000405047291 */ /* 0x010fe2000f8ec0ff */
[----:B------:R-:W2:Y:S11]  /*0bb0*/  FENCE.VIEW.ASYNC.S ;  /* 0x00000000000073c6 */ /* 0x000eb60000000000 */
[----:B--2---:R4:W2:Y:S01]  /*0bc0*/  SYNCS.EXCH.64 URZ, [UR4+0x90], UR6 ;  /* 0x0000900604ff75b2 */ /* 0x0048a20008000100 */
[----:B------:R4:W3:Y:S01]  /*0bd0*/  SYNCS.EXCH.64 URZ, [UR4+0xb0], UR8 ;  /* 0x0000b00804ff75b2 */ /* 0x0008e20008000100 */
[----:B------:R4:W1:Y:S01]  /*0be0*/  SYNCS.EXCH.64 URZ, [UR4+0x98], UR6 ;  /* 0x0000980604ff75b2 */ /* 0x0008620008000100 */
[----:B------:R4:W1:Y:S01]  /*0bf0*/  SYNCS.EXCH.64 URZ, [UR4+0xb8], UR8 ;  /* 0x0000b80804ff75b2 */ /* 0x0008620008000100 */
[----:B------:R4:W1:Y:S01]  /*0c00*/  SYNCS.EXCH.64 URZ, [UR4+0xa0], UR6 ;  /* 0x0000a00604ff75b2 */ /* 0x0008620008000100 */
[----:B------:R4:W1:Y:S01]  /*0c10*/  SYNCS.EXCH.64 URZ, [UR4+0xc0], UR8 ;  /* 0x0000c00804ff75b2 */ /* 0x0008620008000100 */
[----:B------:R4:W1:Y:S01]  /*0c20*/  SYNCS.EXCH.64 URZ, [UR4+0xa8], UR6 ;  /* 0x0000a80604ff75b2 */ /* 0x0008620008000100 */
[----:B------:R4:W1:Y:S02]  /*0c30*/  SYNCS.EXCH.64 URZ, [UR4+0xc8], UR8 ;  /* 0x0000c80804ff75b2 */ /* 0x0008640008000100 */
[----:B----4-:R-:W-:Y:S01]  /*0c40*/  NOP ;  /* 0x0000000000007918 */ /* 0x010fe20000000000 */
.L_x_13:
[----:B------:R-:W4:Y:S01]  /*0c50*/  SHFL.IDX PT, R0, R81, RZ, 0x1f ;  /* 0x00001fff51007589 */ /* 0x000f2200000e0000 */
[----:B------:R-:W-:Y:S01]  /*0c60*/  ISETP.NE.OR P1, PT, RZ, UR13, !P1 ;  /* 0x0000000dff007c0c */ /* 0x000fe2000cf25670 */
[----:B------:R-:W-:Y:S01]  /*0c70*/  NOP ;  /* 0x0000000000007918 */ /* 0x000fe20000000000 */
[----:B----4-:R-:W-:-:S13]  /*0c80*/  ISETP.NE.AND P0, PT, R0, 0x3, PT ;  /* 0x000000030000780c */ /* 0x010fda0003f05270 */
[----:B------:R-:W-:Y:S05]  /*0c90*/  @P0 BRA `(.L_x_14) ;  /* 0x0000000000380947 */ /* 0x000fea0003800000 */
[----:B------:R-:W4:Y:S01]  /*0ca0*/  S2UR UR5, SR_CgaCtaId ;  /* 0x00000000000579c3 */ /* 0x000f220000008800 */
[----:B--23--:R-:W-:Y:S01]  /*0cb0*/  UMOV UR4, 0x400 ;  /* 0x0000040000047882 */ /* 0x00cfe20000000000 */
[----:B------:R-:W-:Y:S01]  /*0cc0*/  UMOV UR6, 0x20 ;  /* 0x0000002000067882 */ /* 0x000fe20000000000 */
[----:B------:R-:W-:Y:S01]  /*0cd0*/  ELECT P0, URZ, PT ;  /* 0x0000000000ff782f */ /* 0x000fe20003800000 */
[----:B------:R-:W-:-:S04]  /*0ce0*/  UIADD3 UR6, UPT, UPT, -UR6, 0x100000, URZ ;  /* 0x0010000006067890 */ /* 0x000fc8000fffe1ff */
[----:B------:R-:W-:Y:S02]  /*0cf0*/  USHF.L.U32 UR7, UR6, 0xb, URZ ;  /* 0x0000000b06077899 */ /* 0x000fe400080006ff */
[----:B------:R-:W-:Y:S02]  /*0d00*/  USHF.L.U32 UR6, UR6, 0x1, URZ ;  /* 0x0000000106067899 */ /* 0x000fe400080006ff */
[----:B----4-:R-:W-:Y:S01]  /*0d10*/  ULEA UR4, UR5, UR4, 0x18 ;  /* 0x0000000405047291 */ /* 0x010fe2000f8ec0ff */
[----:B------:R-:W2:Y:S11]  /*0d20*/  FENCE.VIEW.ASYNC.S ;  /* 0x00000000000073c6 */ /* 0x000eb60000000000 */
[----:B--2---:R4:W2:Y:S01]  /*0d30*/  SYNCS.EXCH.64 URZ, [UR4+0xd0], UR6 ;  /* 0x0000d00604ff75b2 */ /* 0x0048a20008000100 */
[----:B------:R4:W3:Y:S01]  /*0d40*/  SYNCS.EXCH.64 URZ, [UR4+0xe0], UR6 ;  /* 0x0000e00604ff75b2 */ /* 0x0008e20008000100 */
[----:B------:R4:W1:Y:S01]  /*0d50*/  SYNCS.EXCH.64 URZ, [UR4+0xd8], UR6 ;  /* 0x0000d80604ff75b2 */ /* 0x0008620008000100 */
[----:B------:R4:W1:Y:S02]  /*0d60*/  SYNCS.EXCH.64 URZ, [UR4+0xe8], UR6 ;  /* 0x0000e80604ff75b2 */ /* 0x0008640008000100 */
[----:B----4-:R-:W-:Y:S01]  /*0d70*/  NOP ;  /* 0x0000000000007918 */ /* 0x010fe20000000000 */
.L_x_14:
[----:B--23--:R-:W2:Y:S01]  /*0d80*/  S2UR UR7, SR_CgaCtaId ;  /* 0x00000000000779c3 */ /* 0x00cea20000008800 */
[----:B------:R-:W-:Y:S01]  /*0d90*/  VOTEU.ALL UP0, P1 ;  /* 0x0000000000ff7886 */ /* 0x000fe20000800000 */
[----:B------:R-:W-:Y:S01]  /*0da0*/  UMOV UR4, 0x20 ;  /* 0x0000002000047882 */ /* 0x000fe20000000000 */
[----:B------:R-:W-:Y:S01]  /*0db0*/  NOP ;  /* 0x0000000000007918 */ /* 0x000fe20000000000 */
[----:B------:R-:W-:Y:S01]  /*0dc0*/  LOP3.LUT R0, R69, 0x1f, RZ, 0xc0, !PT ;  /* 0x0000001f45007812 */ /* 0x000fe200078ec0ff */
[----:B------:R-:W-:Y:S01]  /*0dd0*/  UISETP.NE.AND UP4, UPT, UR13, URZ, UPT ;  /* 0x000000ff0d00728c */ /* 0x000fe2000bf85270 */
[----:B------:R-:W-:Y:S01]  /*0de0*/  @!UP0 UMOV UR6, 0x400 ;  /* 0x0000040000068882 */ /* 0x000fe20000000000 */
[----:B------:R-:W-:-:S04]  /*0df0*/  @!UP0 UIADD3 UR4, UPT, UPT, -UR4, 0x100000, URZ ;  /* 0x0010000004048890 */ /* 0x000fc8000fffe1ff */
[----:B------:R-:W-:Y:S02]  /*0e00*/  @!UP0 USHF.L.U32 UR5, UR4, 0xb, URZ ;  /* 0x0000000b04058899 */ /* 0x000fe400080006ff */
[----:B------:R-:W-:Y:S02]  /*0e10*/  @!UP0 USHF.L.U32 UR4, UR4, 0x1, URZ ;  /* 0x0000000104048899 */ /* 0x000fe400080006ff */
[----:B--2---:R-:W-:Y:S01]  /*0e20*/  @!UP0 ULEA UR6, UR7, UR6, 0x18 ;  /* 0x0000000607068291 */ /* 0x004fe2000f8ec0ff */
[----:B------:R-:W2:Y:S01]  /*0e30*/  LDCU UR7, c[0x0][0x36c] ;  /* 0x00006d80ff0777ac */ /* 0x000ea20008000800 */
[----:B------:R-:W-:Y:S01]  /*0e40*/  VOTEU.ALL UP0, P1 ;  /* 0x0000000000ff7886 */ /* 0x000fe20000800000 */
[----:B------:R-:W3:Y:S09]  /*0e50*/  FENCE.VIEW.ASYNC.S ;  /* 0x00000000000073c6 */ /* 0x000ef20000000000 */
[----:B---3--:R3:W4:Y:S01]  /*0e60*/  @!UP0 SYNCS.EXCH.64 URZ, [UR6+0xf0], UR4 ;  /* 0x0000f00406ff85b2 */ /* 0x0087220008000100 */
[----:B--2---:R-:W-:-:S09]  /*0e70*/  UISETP.EQ.U32.AND UP5, UPT, UR7, 0x1, UPT ;  /* 0x000000010700788c */ /* 0x004fd2000bfa2070 */
[----:B---3--:R-:W-:Y:S05]  /*0e80*/  BRA.U !UP5, `(.L_x_15) ;  /* 0x000000010d087547 */ /* 0x008fea000b800000 */
[----:B-1--4-:R-:W-:Y:S01]  /*0e90*/  UCGABAR_ARV ;  /* 0x00000000000079c7 */ /* 0x012fe20008000000 */
[----:B------:R-:W-:Y:S05]  /*0ea0*/  BRA `(.L_x_16) ;  /* 0x0000000000047947 */ /* 0x000fea0003800000 */
.L_x_15:
[----:B-1--4-:R-:W-:Y:S01]  /*0eb0*/  NOP ;  /* 0x0000000000007918 */ /* 0x012fe20000000000 */
.L_x_16:
[----:B------:R-:W1:Y:S01]  /*0ec0*/  S2UR UR19, SR_CTAID.X ;  /* 0x00000000001379c3 */ /* 0x000e620000002500 */
[----:B------:R-:W-:-:S05]  /*0ed0*/  CS2R.32 R3, SR_CgaSize ;  /* 0x0000000000037805 */ /* 0x000fca0000008a00 */
[----:B------:R-:W-:-:S05]  /*0ee0*/  IMAD R3, R3, -0xa0, RZ ;  /* 0xffffff6003037824 */ /* 0x000fca00078e02ff */
[----:B------:R-:W-:-:S14]  /*0ef0*/  R2UR UR5, R3 ;  /* 0x00000000030572ca */ /* 0x000fdc00000e0000 */
[----:B------:R-:W2:Y:S01]  /*0f00*/  LDCU UR5, c[0x0][UR5+0x2b0] ;  /* 0x00005600050577ac */ /* 0x000ea20008000800 */
[----:B------:R-:W-:-:S05]  /*0f10*/  CS2R.32 R3, SR_CgaSize ;  /* 0x0000000000037805 */ /* 0x000fca0000008a00 */
[----:B------:R-:W-:-:S05]  /*0f20*/  IMAD R3, R3, -0xa0, RZ ;  /* 0xffffff6003037824 */ /* 0x000fca00078e02ff */
[----:B------:R-:W-:-:S14]  /*0f30*/  R2UR UR4, R3 ;  /* 0x00000000030472ca */ /* 0x000fdc00000e0000 */
[----:B------:R-:W3:Y:S01]  /*0f40*/  LDCU UR4, c[0x0][UR4+0x2b4] ;  /* 0x00005680040477ac */ /* 0x000ee20008000800 */
[----:B------:R-:W4:Y:S01]  /*0f50*/  S2UR UR7, SR_CTAID.Y ;  /* 0x00000000000779c3 */ /* 0x000f220000002600 */
[----:B------:R-:W3:Y:S01]  /*0f60*/  LDCU UR18, c[0x0][0xb24] ;  /* 0x00016480ff1277ac */ /* 0x000ee20008000800 */
[----:B------:R-:W-:-:S05]  /*0f70*/  CS2R.32 R3, SR_CgaSize ;  /* 0x0000000000037805 */ /* 0x000fca0000008a00 */
[----:B------:R-:W-:-:S05]  /*0f80*/  IMAD R3, R3, -0xa0, RZ ;  /* 0xffffff6003037824 */ /* 0x000fca00078e02ff */
[----:B------:R-:W-:-:S14]  /*0f90*/  R2UR UR58, R3 ;  /* 0x00000000033a72ca */ /* 0x000fdc00000e0000 */
[----:B------:R-:W3:Y:S01]  /*0fa0*/  LDCU UR58, c[0x0][UR58+0x2a0] ;  /* 0x000054003a3a77ac */ /* 0x000ee20008000800 */
[----:B------:R-:W3:Y:S01]  /*0fb0*/  S2UR UR8, SR_CgaCtaId ;  /* 0x00000000000879c3 */ /* 0x000ee20000008800 */
[----:B------:R-:W-:-:S05]  /*0fc0*/  CS2R.32 R3, SR_CgaSize ;  /* 0x0000000000037805 */ /* 0x000fca0000008a00 */
[----:B------:R-:W-:-:S05]  /*0fd0*/  IMAD R3, R3, -0xa0, RZ ;  /* 0xffffff6003037824 */ /* 0x000fca00078e02ff */
[----:B------:R-:W-:-:S14]  /*0fe0*/  R2UR UR55, R3 ;  /* 0x00000000033772ca */ /* 0x000fdc00000e0000 */
[----:B------:R-:W3:Y:S01]  /*0ff0*/  LDCU UR55, c[0x0][UR55+0x2a4] ;  /* 0x00005480373777ac */ /* 0x000ee20008000800 */
[----:B------:R-:W-:Y:S01]  /*1000*/  UISETP.GT.U32.AND UP0, UPT, UR27, 0xffff, UPT ;  /* 0x0000ffff1b00788c */ /* 0x000fe2000bf04070 */
[----:B------:R-:W-:Y:S01]  /*1010*/  UMOV UR30, 0x5 ;  /* 0x00000005001e7882 */ /* 0x000fe20000000000 */
[----:B-1----:R-:W-:Y:S01]  /*1020*/  I2FP.F32.U32 R3, UR19 ;  /* 0x0000001300037c45 */ /* 0x002fe20008201000 */
[----:B------:R-:W1:Y:S01]  /*1030*/  S2UR UR36, SR_CTAID.Z ;  /* 0x00000000002479c3 */ /* 0x000e620000002700 */
[----:B------:R-:W1:Y:S03]  /*1040*/  LDCU UR40, c[0x0][0xb24] ;  /* 0x00016480ff2877ac */ /* 0x000e660008000800 */
[----:B--2---:R-:W-:Y:S01]  /*1050*/  FMUL R3, R3, UR5 ;  /* 0x0000000503037c20 */ /* 0x004fe20008400000 */
[----:B------:R-:W-:Y:S01]  /*1060*/  USEL UR5, UR27, 0xffff, !UP0 ;  /* 0x0000ffff1b057887 */ /* 0x000fe2000c000000 */
[----:B----4-:R-:W-:Y:S01]  /*1070*/  I2FP.F32.U32 R2, UR7 ;  /* 0x0000000700027c45 */ /* 0x010fe20008201000 */
[----:B------:R-:W2:Y:S03]  /*1080*/  LDCU UR26, c[0x0][0xb30] ;  /* 0x00016600ff1a77ac */ /* 0x000ea60008000800 */
[----:B------:R-:W4:Y:S01]  /*1090*/  F2I.U32.TRUNC.NTZ R3, R3 ;  /* 0x0000000300037305 */ /* 0x000f22000020f000 */
[----:B---3--:R-:W-:Y:S01]  /*10a0*/  FMUL R2, R2, UR4 ;  /* 0x0000000402027c20 */ /* 0x008fe20008400000 */
[----:B------:R-:W-:-:S02]  /*10b0*/  ULOP3.LUT UR24, UR5, 0xffff, URZ, 0xc0, !UPT ;  /* 0x0000ffff05187892 */ /* 0x000fc4000f8ec0ff */
[----:B------:R-:W-:Y:S02]  /*10c0*/  USHF.L.U32 UR28, UR8, 0x9, URZ ;  /* 0x00000009081c7899 */ /* 0x000fe400080006ff */
[----:B------:R-:W-:Y:S02]  /*10d0*/  UISETP.GE.AND UP2, UPT, UR18, 0x1, UPT ;  /* 0x000000011200788c */ /* 0x000fe4000bf46270 */
[----:B------:R-:W3:Y:S01]  /*10e0*/  F2I.U32.TRUNC.NTZ R2, R2 ;  /* 0x0000000200027305 */ /* 0x000ee2000020f000 */
[----:B------:R-:W-:Y:S01]  /*10f0*/  UMOV UR45, UR7 ;  /* 0x00000007002d7c82 */ /* 0x000fe20008000000 */
[----:B------:R-:W-:Y:S01]  /*1100*/  UMOV UR46, UR19 ;  /* 0x00000013002e7c82 */ /* 0x000fe20008000000 */
[----:B----4-:R-:W-:Y:S02]  /*1110*/  R2UR UR4, R3 ;  /* 0x00000000030472ca */ /* 0x010fe400000e0000 */
[----:B------:R-:W-:Y:S02]  /*1120*/  PRMT R3, RZ, 0x7610, R3 ;  /* 0x00007610ff037816 */ /* 0x000fe40000000003 */
[----:B---3--:R-:W-:-:S02]  /*1130*/  R2UR UR6, R2 ;  /* 0x00000000020672ca */ /* 0x008fc400000e0000 */
[----:B------:R-:W-:-:S07]  /*1140*/  PRMT R2, RZ, 0x7610, R2 ;  /* 0x00007610ff027816 */ /* 0x000fce0000000002 */
[----:B------:R-:W-:-:S04]  /*1150*/  UIADD3 UR5, UPT, UPT, -UR4, URZ, URZ ;  /* 0x000000ff04057290 */ /* 0x000fc8000fffe1ff */
[----:B------:R-:W-:Y:S02]  /*1160*/  UIMAD UR58, UR58, UR5, UR19 ;  /* 0x000000053a3a72a4 */ /* 0x000fe4000f8e0213 */
[----:B------:R-:W-:-:S04]  /*1170*/  UIADD3 UR4, UPT, UPT, -UR6, URZ, URZ ;  /* 0x000000ff06047290 */ /* 0x000fc8000fffe1ff */
[----:B------:R-:W-:Y:S01]  /*1180*/  UIMAD UR55, UR55, UR4, UR7 ;  /* 0x00000004373772a4 */ /* 0x000fe2000f8e0207 */
[----:B-12---:R-:W-:Y:S11]  /*1190*/  BRA.U UP4, `(.L_x_17) ;  /* 0x00000001043c7547 */ /* 0x006ff6000b800000 */
[----:B------:R-:W-:Y:S02]  /*11a0*/  UISETP.GT.U32.AND UP0, UPT, UR58, 0x1, UPT ;  /* 0x000000013a00788c */ /* 0x000fe4000bf04070 */
[----:B------:R-:W-:Y:S02]  /*11b0*/  ULOP3.LUT UR4, UR58, 0xfffffffe, URZ, 0xc0, !UPT ;  /* 0xfffffffe3a047892 */ /* 0x000fe4000f8ec0ff */
[----:B------:R-:W-:Y:S02]  /*11c0*/  UISETP.NE.AND UP1, UPT, UR55, URZ, UP0 ;  /* 0x000000ff3700728c */ /* 0x000fe40008725270 */
[----:B------:R-:W-:Y:S02]  /*11d0*/  UISETP.NE.AND UP0, UPT, UR55, 0x1, UP0 ;  /* 0x000000013700788c */ /* 0x000fe40008705270 */
[----:B------:R-:W-:Y:S02]  /*11e0*/  USEL UR7, URZ, 0x1, UP1 ;  /* 0x00000001ff077887 */ /* 0x000fe40008800000 */
[----:B------:R-:W-:-:S02]  /*11f0*/  USEL UR6, URZ, 0x4, UP0 ;  /* 0x00000004ff067887 */ /* 0x000fc40008000000 */
[----:B------:R-:W-:Y:S02]  /*1200*/  USEL UR5, URZ, 0x2, UP1 ;  /* 0x00000002ff057887 */ /* 0x000fe40008800000 */
[----:B------:R-:W-:Y:S02]  /*1210*/  ULEA UR4, UR55, UR4, 0x1 ;  /* 0x0000000437047291 */ /* 0x000fe4000f8e08ff */
[----:B------:R-:W-:Y:S02]  /*1220*/  USEL UR8, URZ, 0x8, UP0 ;  /* 0x00000008ff087887 */ /* 0x000fe40008000000 */
[----:B------:R-:W-:-:S03]  /*1230*/  UIADD3 UR5, UPT, UPT, UR5, UR6, UR7 ;  /* 0x0000000605057290 */ /* 0x000fc6000fffe007 */
[----:B------:R-:W-:Y:S01]  /*1240*/  UMOV UR6, 0x3 ;  /* 0x0000000300067882 */ /* 0x000fe20000000000 */
[----:B------:R-:W-:Y:S02]  /*1250*/  UIADD3 UR5, UPT, UPT, UR5, UR8, URZ ;  /* 0x0000000805057290 */ /* 0x000fe4000fffe0ff */
[----:B------:R-:W-:-:S04]  /*1260*/  USHF.L.U32 UR4, UR6, UR4, URZ ;  /* 0x0000000406047299 */ /* 0x000fc800080006ff */
[----:B------:R-:W-:Y:S02]  /*1270*/  MOV R3, UR5 ;  /* 0x0000000500037c02 */ /* 0x000fe40008000f00 */
[----:B------:R-:W-:Y:S02]  /*1280*/  MOV R2, UR4 ;  /* 0x0000000400027c02 */ /* 0x000fe40008000f00 */
.L_x_17:
[----:B------:R-:W-:Y:S05]  /*1290*/  BRA.U !UP2, `(.L_x_18) ;  /* 0x000000010ad07547 */ /* 0x000fea000b800000 */
[----:B------:R-:W1:Y:S01]  /*12a0*/  LDCU.128 UR20, c[0x0][0xb10] ;  /* 0x00016200ff1477ac */ /* 0x000e620008000c00 */
[----:B------:R-:W2:Y:S01]  /*12b0*/  LDCU UR12, c[0x0][0x370] ;  /* 0x00006e00ff0c77ac */ /* 0x000ea20008000800 */
[----:B------:R-:W3:Y:S01]  /*12c0*/  LDCU UR5, c[0x0][0x374] ;  /* 0x00006e80ff0577ac */ /* 0x000ee20008000800 */
[----:B------:R-:W4:Y:S01]  /*12d0*/  LDCU UR25, c[0x0][0xb0c] ;  /* 0x00016180ff1977ac */ /* 0x000f220008000800 */
[----:B------:R-:W4:Y:S01]  /*12e0*/  LDCU UR4, c[0x0][0xb20] ;  /* 0x00016400ff0477ac */ /* 0x000f220008000800 */
[----:B------:R-:W4:Y:S01]  /*12f0*/  LDCU.64 UR16, c[0x0][0xb28] ;  /* 0x00016500ff1077ac */ /* 0x000f220008000a00 */
[----:B-1----:R-:W-:Y:S02]  /*1300*/  UISETP.NE.AND UP0, UPT, UR22, 0x1, UPT ;  /* 0x000000011600788c */ /* 0x002fe4000bf05270 */
[----:B---3--:R-:W-:Y:S02]  /*1310*/  UIMAD.WIDE.U32 UR6, UR5, UR23, URZ ;  /* 0x00000017050672a5 */ /* 0x008fe4000f8e00ff */
[----:B--2---:R-:W-:-:S02]  /*1320*/  UIMAD.WIDE.U32 UR8, UR12, UR20, URZ ;  /* 0x000000140c0872a5 */ /* 0x004fc4000f8e00ff */
[----:B----4-:R-:W-:Y:S02]  /*1330*/  UISETP.NE.AND UP1, UPT, UR25, 0x1, UPT ;  /* 0x000000011900788c */ /* 0x010fe4000bf25270 */
[----:B------:R-:W-:Y:S01]  /*1340*/  UISETP.NE.AND UP2, UPT, UR18, 0x1, UPT ;  /* 0x000000011200788c */ /* 0x000fe2000bf45270 */
[----:B------:R-:W-:Y:S02]  /*1350*/  UMOV UR6, UR7 ;  /* 0x0000000700067c82 */ /* 0x000fe40008000000 */
[----:B------:R-:W-:Y:S01]  /*1360*/  UMOV UR8, UR9 ;  /* 0x0000000900087c82 */ /* 0x000fe20008000000 */
[----:B------:R-:W-:Y:S02]  /*1370*/  @UP0 USHF.R.U32.HI UR5, URZ, UR4, UR6 ;  /* 0x00000004ff050299 */ /* 0x000fe40008011606 */
[----:B------:R-:W-:Y:S02]  /*1380*/  UIMAD.WIDE.U32 UR14, UR45, UR23, URZ ;  /* 0x000000172d0e72a5 */ /* 0x000fe4000f8e00ff */
[----:B------:R-:W-:-:S02]  /*1390*/  UIMAD.WIDE.U32 UR6, UR5, UR16, URZ ;  /* 0x00000010050672a5 */ /* 0x000fc4000f8e00ff */
[----:B------:R-:W-:Y:S02]  /*13a0*/  @UP1 USHF.R.U32.HI UR12, URZ, UR21, UR8 ;  /* 0x00000015ff0c1299 */ /* 0x000fe40008011608 */
[----:B------:R-:W-:Y:S02]  /*13b0*/  UIMAD.WIDE.U32 UR10, UR19, UR20, URZ ;  /* 0x00000014130a72a5 */ /* 0x000fe4000f8e00ff */
[----:B------:R-:W-:Y:S01]  /*13c0*/  UIMAD.WIDE.U32 UR8, UR12, UR16, URZ ;  /* 0x000000100c0872a5 */ /* 0x000fe2000f8e00ff */
[----:B------:R-:W-:Y:S01]  /*13d0*/  UMOV UR14, UR15 ;  /* 0x0000000f000e7c82 */ /* 0x000fe20008000000 */
[----:B------:R-:W-:Y:S01]  /*13e0*/  UMOV UR6, UR7 ;  /* 0x0000000700067c82 */ /* 0x000fe20008000000 */
[----:B------:R-:W-:Y:S02]  /*13f0*/  USHF.R.U32.HI UR14, URZ, UR4, UR14 ;  /* 0x00000004ff0e7299 */ /* 0x000fe4000801160e */
[----:B------:R-:W-:Y:S01]  /*1400*/  @UP2 USHF.R.U32.HI UR5, URZ, UR17, UR6 ;  /* 0x00000011ff052299 */ /* 0x000fe20008011606 */
[----:B------:R-:W-:-:S02]  /*1410*/  UMOV UR10, UR11 ;  /* 0x0000000b000a7c82 */ /* 0x000fc40008000000 */
[----:B------:R-:W-:Y:S01]  /*1420*/  UMOV UR6, UR9 ;  /* 0x0000000900067c82 */ /* 0x000fe20008000000 */
[----:B------:R-:W-:Y:S02]  /*1430*/  USHF.R.U32.HI UR10, URZ, UR21, UR10 ;  /* 0x00000015ff0a7299 */ /* 0x000fe4000801160a */
[----:B------:R-:W-:Y:S02]  /*1440*/  @UP2 USHF.R.U32.HI UR12, URZ, UR17, UR6 ;  /* 0x00000011ff0c2299 */ /* 0x000fe40008011606 */
[----:B------:R-:W-:Y:S02]  /*1450*/  USEL UR4, UR45, UR14, !UP0 ;  /* 0x0000000e2d047287 */ /* 0x000fe4000c000000 */
[----:B------:R-:W-:Y:S02]  /*1460*/  UIMAD UR6, UR5, UR18, URZ ;  /* 0x00000012050672a4 */ /* 0x000fe4000f8e02ff */
[----:B------:R-:W-:Y:S02]  /*1470*/  USEL UR5, UR19, UR10, !UP1 ;  /* 0x0000000a13057287 */ /* 0x000fe4000c800000 */
[----:B------:R-:W-:-:S02]  /*1480*/  UIMAD UR8, UR12, UR18, URZ ;  /* 0x000000120c0872a4 */ /* 0x000fc4000f8e02ff */
[----:B------:R-:W-:Y:S02]  /*1490*/  UISETP.GE.AND UP0, UPT, UR4, UR6, UPT ;  /* 0x000000060400728c */ /* 0x000fe4000bf06270 */
[----:B------:R-:W-:Y:S02]  /*14a0*/  UIMAD.WIDE.U32 UR6, UR4, UR16, URZ ;  /* 0x00000010040672a5 */ /* 0x000fe4000f8e00ff */
[----:B------:R-:W-:Y:S02]  /*14b0*/  UISETP.GE.OR UP0, UPT, UR5, UR8, UP0 ;  /* 0x000000080500728c */ /* 0x000fe40008706670 */
[----:B------:R-:W-:Y:S02]  /*14c0*/  UIMAD.WIDE.U32 UR8, UR5, UR16, URZ ;  /* 0x00000010050872a5 */ /* 0x000fe4000f8e00ff */
[----:B------:R-:W-:Y:S02]  /*14d0*/  USHF.R.U32.HI UR7, URZ, UR17, UR7 ;  /* 0x00000011ff077299 */ /* 0x000fe40008011607 */
[----:B------:R-:W-:-:S02]  /*14e0*/  UIADD3 UR10, UPT, UPT, -UR4, URZ, URZ ;  /* 0x000000ff040a7290 */ /* 0x000fc4000fffe1ff */
[----:B------:R-:W-:Y:S02]  /*14f0*/  USEL UR7, UR4, UR7, !UP2 ;  /* 0x0000000704077287 */ /* 0x000fe4000d000000 */
[----:B------:R-:W-:Y:S01]  /*1500*/  UIADD3 UR46, UPT, UPT, -UR5, URZ, URZ ;  /* 0x000000ff052e7290 */ /* 0x000fe2000fffe1ff */
[----:B------:R-:W-:Y:S01]  /*1510*/  @!UP0 UMOV UR6, UR9 ;  /* 0x0000000900068c82 */ /* 0x000fe20008000000 */
[----:B------:R-:W-:Y:S02]  /*1520*/  UIADD3 UR8, UPT, UPT, -UR7, URZ, URZ ;  /* 0x000000ff07087290 */ /* 0x000fe4000fffe1ff */
[----:B------:R-:W-:Y:S02]  /*1530*/  @!UP0 USHF.R.U32.HI UR6, URZ, UR17, UR6 ;  /* 0x00000011ff068299 */ /* 0x000fe40008011606 */
[----:B------:R-:W-:Y:S02]  /*1540*/  UIMAD UR8, UR18, UR8, UR4 ;  /* 0x00000008120872a4 */ /* 0x000fe4000f8e0204 */
[----:B------:R-:W-:-:S02]  /*1550*/  @!UP0 USEL UR6, UR5, UR6, !UP2 ;  /* 0x0000000605068287 */ /* 0x000fc4000d000000 */
[----:B------:R-:W-:Y:S02]  /*1560*/  UIMAD UR45, UR22, UR10, UR45 ;  /* 0x0000000a162d72a4 */ /* 0x000fe4000f8e022d */
[----:B------:R-:W-:Y:S02]  /*1570*/  @!UP0 UIADD3 UR7, UPT, UPT, UR7, -UR6, URZ ;  /* 0x8000000607078290 */ /* 0x000fe4000fffe0ff */
[----:B------:R-:W-:Y:S02]  /*1580*/  @!UP0 UIMAD UR6, UR8, UR12, UR6 ;  /* 0x0000000c080682a4 */ /* 0x000fe4000f8e0206 */
[----:B------:R-:W-:Y:S02]  /*1590*/  @!UP0 UIMAD UR4, UR7, UR18, UR5 ;  /* 0x00000012070482a4 */ /* 0x000fe4000f8e0205 */
[----:B------:R-:W-:Y:S02]  /*15a0*/  UIMAD UR46, UR25, UR46, UR19 ;  /* 0x0000002e192e72a4 */ /* 0x000fe4000f8e0213 */
[----:B------:R-:W-:Y:S01]  /*15b0*/  UIMAD UR45, UR4, UR22, UR45 ;  /* 0x00000016042d72a4 */ /* 0x000fe2000f8e022d */
[----:B------:R-:W-:-:S02]  /*15c0*/  @!UP0 UMOV UR5, UR6 ;  /* 0x0000000600058c82 */ /* 0x000fc40008000000 */
[----:B------:R-:W-:-:S12]  /*15d0*/  UIMAD UR46, UR5, UR25, UR46 ;  /* 0x00000019052e72a4 */ /* 0x000fd8000f8e022e */
.L_x_18:
[----:B------:R-:W-:Y:S02]  /*15e0*/  UISETP.NE.AND UP1, UPT, UR26, 0x1, UPT ;  /* 0x000000011a00788c */ /* 0x000fe4000bf25270 */
[----:B------:R-:W-:Y:S02]  /*15f0*/  UISETP.NE.AND UP0, UPT, UR13, 0x2, UPT ;  /* 0x000000020d00788c */ /* 0x000fe4000bf05270 */
[----:B------:R-:W-:Y:S02]  /*1600*/  ULOP3.LUT UR28, UR28, 0x400, URZ, 0xc0, !UPT ;  /* 0x000004001c1c7892 */ /* 0x000fe4000f8ec0ff */
[----:B------:R-:W-:-:S03]  /*1610*/  USHF.L.U32 UR24, UR30, UR24, URZ ;  /* 0x000000181e187299 */ /* 0x000fc600080006ff */
[----:B------:R-:W-:Y:S09]  /*1620*/  BRA.U UP1, `(.L_x_19) ;  /* 0x0000000101447547 */ /* 0x000ff2000b800000 */
[----:B------:R-:W1:Y:S01]  /*1630*/  LDCU.128 UR8, c[0x0][0xb10] ;  /* 0x00016200ff0877ac */ /* 0x000e620008000c00 */
[----:B------:R-:W2:Y:S01]  /*1640*/  LDCU UR12, c[0x0][0xb0c] ;  /* 0x00016180ff0c77ac */ /* 0x000ea20008000800 */
[----:B------:R-:W3:Y:S01]  /*1650*/  LDCU UR14, c[0x0][0xb20] ;  /* 0x00016400ff0e77ac */ /* 0x000ee20008000800 */
[----:B-1----:R-:W-:Y:S02]  /*1660*/  UIMAD.WIDE.U32 UR6, UR46, UR8, URZ ;  /* 0x000000082e0672a5 */ /* 0x002fe4000f8e00ff */
[----:B------:R-:W-:Y:S02]  /*1670*/  UIMAD.WIDE.U32 UR4, UR45, UR11, URZ ;  /* 0x0000000b2d0472a5 */ /* 0x000fe4000f8e00ff */
[----:B--2---:R-:W-:Y:S02]  /*1680*/  UISETP.NE.AND UP2, UPT, UR12, 0x1, UPT ;  /* 0x000000010c00788c */ /* 0x004fe4000bf45270 */
[----:B------:R-:W-:Y:S01]  /*1690*/  UISETP.NE.AND UP1, UPT, UR10, 0x1, UPT ;  /* 0x000000010a00788c */ /* 0x000fe2000bf25270 */
[----:B------:R-:W-:-:S02]  /*16a0*/  UMOV UR6, UR7 ;  /* 0x0000000700067c82 */ /* 0x000fc40008000000 */
[----:B------:R-:W-:Y:S01]  /*16b0*/  UMOV UR4, UR5 ;  /* 0x0000000500047c82 */ /* 0x000fe20008000000 */
[----:B------:R-:W-:Y:S02]  /*16c0*/  USHF.R.U32.HI UR6, URZ, UR9, UR6 ;  /* 0x00000009ff067299 */ /* 0x000fe40008011606 */
[----:B---3--:R-:W-:Y:S02]  /*16d0*/  USHF.R.U32.HI UR4, URZ, UR14, UR4 ;  /* 0x0000000eff047299 */ /* 0x008fe40008011604 */
[----:B------:R-:W-:Y:S02]  /*16e0*/  USEL UR5, UR46, UR6, !UP2 ;  /* 0x000000062e057287 */ /* 0x000fe4000d000000 */
[----:B------:R-:W-:-:S04]  /*16f0*/  USEL UR4, UR45, UR4, !UP1 ;  /* 0x000000042d047287 */ /* 0x000fc8000c800000 */
[----:B------:R-:W-:Y:S02]  /*1700*/  UIADD3 UR6, UPT, UPT, -UR4, UR5, URZ ;  /* 0x0000000504067290 */ /* 0x000fe4000fffe1ff */
[----:B------:R-:W-:Y:S02]  /*1710*/  UIADD3 UR4, UPT, UPT, UR4, -UR5, URZ ;  /* 0x8000000504047290 */ /* 0x000fe4000fffe0ff */
[----:B------:R-:W-:Y:S02]  /*1720*/  UIMAD UR45, UR6, UR10, UR45 ;  /* 0x0000000a062d72a4 */ /* 0x000fe4000f8e022d */
[----:B------:R-:W-:-:S12]  /*1730*/  UIMAD UR46, UR4, UR12, UR46 ;  /* 0x0000000c042e72a4 */ /* 0x000fd8000f8e022e */
.L_x_19:
[----:B------:R-:W-:Y:S05]  /*1740*/  BRA.U !UP5, `(.L_x_20) ;  /* 0x000000010d0c7547 */ /* 0x000fea000b800000 */
[----:B------:R-:W-:Y:S01]  /*1750*/  UCGABAR_WAIT ;  /* 0x0000000000007dc7 */ /* 0x000fe20008000000 */
[----:B------:R-:W-:Y:S01]  /*1760*/  CCTL.IVALL ;  /* 0x00000000ff00798f */ /* 0x000fe20002000000 */
[----:B------:R-:W-:Y:S05]  /*1770*/  BRA `(.L_x_21) ;  /* 0x0000000000047947 */ /* 0x000fea0003800000 */
.L_x_20:
[----:B------:R-:W-:Y:S06]  /*1780*/  BAR.SYNC.DEFER_BLOCKING 0x0 ;  /* 0x0000000000007b1d */ /* 0x000fec0000010000 */
.L_x_21:
[----:B------:R-:W-:Y:S05]  /*1790*/  BRA.U UP0, `(.L_x_22) ;  /* 0x0000001500047547 */ /* 0x000fea000b800000 */
[----:B------:R-:W1:Y:S01]  /*17a0*/  LDCU UR6, c[0x0][0x38c] ;  /* 0x00007180ff0677ac */ /* 0x000e620008000800 */
[----:B------:R-:W2:Y:S01]  /*17b0*/  S2UR UR8, SR_CgaCtaId ;  /* 0x00000000000879c3 */ /* 0x000ea20000008800 */
[----:B------:R-:W-:Y:S01]  /*17c0*/  PLOP3.LUT P1, PT, PT, PT, UP3, 0x80, 0x8 ;  /* 0x000000000008781c */ /* 0x000fe20003f2f038 */
[----:B------:R-:W-:Y:S01]  /*17d0*/  IMAD.MOV.U32 R12, RZ, RZ, 0x1 ;  /* 0x00000001ff0c7424 */ /* 0x000fe200078e00ff */
[----:B------:R-:W-:Y:S01]  /*17e0*/  USHF.L.U32 UR47, UR19, 0x6, URZ ;  /* 0x00000006132f7899 */ /* 0x000fe200080006ff */
[----:B------:R-:W-:Y:S01]  /*17f0*/  ISETP.NE.AND P2, PT, R0, RZ, P3 ;  /* 0x000000ff0000720c */ /* 0x000fe20001f45270 */
[----:B------:R-:W-:Y:S01]  /*1800*/  UMOV UR7, 0x400 ;  /* 0x0000040000077882 */ /* 0x000fe20000000000 */
[----:B------:R-:W-:Y:S01]  /*1810*/  UISETP.NE.AND UP1, UPT, UR13, URZ, UPT ;  /* 0x000000ff0d00728c */ /* 0x000fe2000bf25270 */
[----:B------:R-:W-:Y:S01]  /*1820*/  PLOP3.LUT P1, PT, P1, PT, PT, 0x8, 0x80 ;  /* 0x000000000080781c */ /* 0x000fe20000f2e170 */
[----:B------:R-:W-:Y:S01]  /*1830*/  USHF.L.U32 UR44, UR19, 0x5, URZ ;  /* 0x00000005132c7899 */ /* 0x000fe200080006ff */
[----:B------:R-:W-:Y:S01]  /*1840*/  CS2R R10, SRZ ;  /* 0x00000000000a7805 */ /* 0x000fe2000001ff00 */
[----:B------:R-:W-:Y:S01]  /*1850*/  ULOP3.LUT UR47, UR47, 0x40, URZ, 0xc0, !UPT ;  /* 0x000000402f2f7892 */ /* 0x000fe2000f8ec0ff */
[----:B------:R-:W-:Y:S01]  /*1860*/  IMAD.MOV.U32 R9, RZ, RZ, RZ ;  /* 0x000000ffff097224 */ /* 0x000fe200078e00ff */
[----:B------:R-:W3:Y:S01]  /*1870*/  LDCU UR39, c[0x0][0x370] ;  /* 0x00006e00ff2777ac */ /* 0x000ee20008000800 */
[----:B------:R-:W-:Y:S01]  /*1880*/  IMAD.MOV.U32 R8, RZ, RZ, 0x1 ;  /* 0x00000001ff087424 */ /* 0x000fe200078e00ff */
[----:B------:R-:W4:Y:S01]  /*1890*/  LDCU.64 UR26, c[0x0][0x348] ;  /* 0x00006900ff1a77ac */ /* 0x000f220008000a00 */
[----:B-1----:R-:W-:-:S02]  /*18a0*/  UIADD3 UR5, UPT, UPT, UR6, 0x1f, URZ ;  /* 0x0000001f06057890 */ /* 0x002fc4000fffe0ff */
[----:B------:R-:W-:Y:S02]  /*18b0*/  UIADD3 UR49, UPT, UPT, UR6, 0x3e, URZ ;  /* 0x0000003e06317890 */ /* 0x000fe4000fffe0ff */
[----:B------:R-:W-:Y:S02]  /*18c0*/  USHF.R.S32.HI UR4, URZ, 0x1f, UR5 ;  /* 0x0000001fff047899 */ /* 0x000fe40008011405 */
[----:B--2---:R-:W-:Y:S02]  /*18d0*/  ULEA UR13, UR8, UR7, 0x18 ;  /* 0x00000007080d7291 */ /* 0x004fe4000f8ec0ff */
[----:B------:R-:W-:Y:S02]  /*18e0*/  ULEA.HI UR4, UR4, UR5, URZ, 0x5 ;  /* 0x0000000504047291 */ /* 0x000fe4000f8f28ff */
[----:B------:R-:W-:Y:S02]  /*18f0*/  UIADD3 UR5, UPT, UPT, UR6, -0x1, URZ ;  /* 0xffffffff06057890 */ /* 0x000fe4000fffe0ff */
[----:B------:R-:W-:-:S02]  /*1900*/  USHF.R.S32.HI UR42, URZ, 0x5, UR4 ;  /* 0x00000005ff2a7899 */ /* 0x000fc40008011404 */
[----:B------:R-:W-:Y:S02]  /*1910*/  UISETP.GE.U32.AND UP2, UPT, UR5, -0x3f, UPT ;  /* 0xffffffc10500788c */ /* 0x000fe4000bf46070 */
[----:B------:R-:W-:Y:S01]  /*1920*/  UISETP.LT.U32.AND UP0, UPT, UR42, 0x5, UPT ;  /* 0x000000052a00788c */ /* 0x000fe2000bf01070 */
[----:B------:R-:W1:Y:S03]  /*1930*/  LDCU UR38, c[0x0][0x374] ;  /* 0x00006e80ff2677ac */ /* 0x000e660008000800 */
[----:B------:R-:W-:Y:S02]  /*1940*/  USEL UR41, UR42, 0x5, UP0 ;  /* 0x000000052a297887 */ /* 0x000fe40008000000 */
[----:B------:R-:W-:Y:S02]  /*1950*/  ULOP3.LUT UR44, UR44, 0x20, URZ, 0xc0, !UPT ;  /* 0x000000202c2c7892 */ /* 0x000fe4000f8ec0ff */
[----:B------:R-:W-:-:S02]  /*1960*/  UIADD3 UR4, UPT, UPT, UR41, -0x1, URZ ;  /* 0xffffffff29047890 */ /* 0x000fc4000fffe0ff */
[----:B------:R-:W-:Y:S02]  /*1970*/  @UP2 UIADD3 UR4, UPT, UPT, UR41, URZ, URZ ;  /* 0x000000ff29042290 */ /* 0x000fe4000fffe0ff */
[----:B------:R-:W-:Y:S02]  /*1980*/  USEL UR21, UR34, 0x2, UP1 ;  /* 0x0000000222157887 */ /* 0x000fe40008800000 */
[----:B------:R-:W-:Y:S02]  /*1990*/  UIADD3 UR30, UPT, UPT, UR13, 0x2400, UR28 ;  /* 0x000024000d1e7890 */ /* 0x000fe4000fffe01c */
[----:B------:R-:W-:Y:S02]  /*19a0*/  ULEA.HI UR47, UR28, UR47, URZ, 0x1b ;  /* 0x0000002f1c2f7291 */ /* 0x000fe4000f8fd8ff */
[----:B------:R-:W-:Y:S02]  /*19b0*/  UIADD3 UR48, UPT, UPT, UR42, -UR41, URZ ;  /* 0x800000292a307290 */ /* 0x000fe4000fffe0ff */
[----:B------:R-:W-:-:S02]  /*19c0*/  UIADD3 UR29, UPT, UPT, UR4, 0x1, URZ ;  /* 0x00000001041d7890 */ /* 0x000fc4000fffe0ff */
[----:B------:R-:W-:Y:S01]  /*19d0*/  UIADD3 UR43, UPT, UPT, -UR4, URZ, URZ ;  /* 0x000000ff042b7290 */ /* 0x000fe2000fffe1ff */
[----:B-1-34-:R-:W-:-:S11]  /*19e0*/  UMOV UR6, URZ ;  /* 0x000000ff00067c82 */ /* 0x01afd60008000000 */
.L_x_42:
[----:B------:R-:W1:Y:S02]  /*19f0*/  S2UR UR4, SR_CgaCtaId ;  /* 0x00000000000479c3 */ /* 0x000e640000008800 */
[----:B-1----:R-:W-:-:S09]  /*1a00*/  UISETP.NE.AND UP0, UPT, UR4, URZ, UPT ;  /* 0x000000ff0400728c */ /* 0x002fd2000bf05270 */
[----:B------:R-:W-:Y:S05]  /*1a10*/  BRA.U UP0, `(.L_x_23) ;  /* 0x0000000100287547 */ /* 0x000fea000b800000 */
[----:B------:R-:W-:Y:S02]  /*1a20*/  LEA R0, R9, UR13, 0x3 ;  /* 0x0000000d09007c11 */ /* 0x000fe4000f8e18ff */
[----:B------:R-:W-:-:S04]  /*1a30*/  SHF.L.U32 R2, R8, 0x1f, RZ ;  /* 0x0000001f08027819 */ /* 0x000fc800000006ff */
[----:B------:R-:W1:Y:S02]  /*1a40*/  SYNCS.PHASECHK.TRANS64.TRYWAIT P0, [R0+URZ+0xe0], R2 ;  /* 0x0000e002000075a7 */ /* 0x000e6400080011ff */
[----:B-1----:R-:W-:Y:S05]  /*1a50*/  @!P0 BRA `(.L_x_24) ;  /* 0x0000005000c88947 */ /* 0x002fea0003800000 */
.L_x_114:
[----:B------:R-:W-:Y:S01]  /*1a60*/  VIADD R9, R9, 0x1 ;  /* 0x0000000109097836 */ /* 0x000fe20000000000 */
[----:B------:R1:W-:Y:S04]  /*1a70*/  SYNCS.ARRIVE.TRANS64.A1T0 RZ, [R0+URZ+0xd0], RZ ;  /* 0x0000d0ff00ff79a7 */ /* 0x0003e800081000ff */
[----:B------:R-:W-:-:S04]  /*1a80*/  ISETP.NE.AND P0, PT, R9, 0x2, PT ;  /* 0x000000020900780c */ /* 0x000fc80003f05270 */
[----:B------:R-:W-:Y:S02]  /*1a90*/  SEL R9, R9, RZ, P0 ;  /* 0x000000ff09097207 */ /* 0x000fe40000000000 */
[----:B-1----:R-:W-:-:S04]  /*1aa0*/  SEL R0, RZ, 0x1, P0 ;  /* 0x00000001ff007807 */ /* 0x002fc80000000000 */
[----:B------:R-:W-:-:S07]  /*1ab0*/  LOP3.LUT R8, R8, R0, RZ, 0x3c, !PT ;  /* 0x0000000008087212 */ /* 0x000fce00078e3cff */
.L_x_23:
[----:B------:R-:W-:Y:S01]  /*1ac0*/  ULEA UR4, UR6, UR13, 0x3 ;  /* 0x0000000d06047291 */ /* 0x000fe2000f8e18ff */
[----:B------:R-:W-:Y:S01]  /*1ad0*/  SHF.L.U32 R0, R12, 0x1f, RZ ;  /* 0x0000001f0c007819 */ /* 0x000fe200000006ff */
[----:B------:R-:W-:Y:S02]  /*1ae0*/  UISETP.GE.U32.AND UP0, UPT, UR49, 0x3f, UPT ;  /* 0x0000003f3100788c */ /* 0x000fe4000bf06070 */
[----:B------:R-:W-:Y:S01]  /*1af0*/  ULEA UR11, UR45, UR44, 0x6 ;  /* 0x0000002c2d0b7291 */ /* 0x000fe2000f8e30ff */
[----:B------:R-:W-:-:S04]  /*1b00*/  UMOV UR7, URZ ;  /* 0x000000ff00077c82 */ /* 0x000fc80008000000 */
[----:B------:R1:W2:Y:S01]  /*1b10*/  SYNCS.PHASECHK.TRANS64.TRYWAIT P0, [UR4+0x28], R0 ;  /* 0x00002800ff0075a7 */ /* 0x0002a20008001104 */
[----:B------:R-:W-:-:S04]  /*1b20*/  ULEA.HI UR4, UR46, UR46, URZ, 0x1 ;  /* 0x0000002e2e047291 */ /* 0x000fc8000f8f08ff */
[----:B------:R-:W-:-:S04]  /*1b30*/  USHF.L.U32 UR4, UR4, 0x6, URZ ;  /* 0x0000000604047899 */ /* 0x000fc800080006ff */
[----:B------:R-:W-:-:S04]  /*1b40*/  ULOP3.LUT UR35, UR4, 0xffffff80, URZ, 0xc0, !UPT ;  /* 0xffffff8004237892 */ /* 0x000fc8000f8ec0ff */
[----:B------:R-:W-:Y:S01]  /*1b50*/  UIADD3 UR35, UPT, UPT, UR47, UR35, URZ ;  /* 0x000000232f237290 */ /* 0x000fe2000fffe0ff */
[----:B------:R-:W-:Y:S11]  /*1b60*/  BRA.U !UP0, `(.L_x_25) ;  /* 0x0000000108c47547 */ /* 0x000ff6000b800000 */
[----:B------:R-:W-:Y:S01]  /*1b70*/  UMOV UR16, UR43 ;  /* 0x0000002b00107c82 */ /* 0x000fe20008000000 */
[----:B------:R-:W-:Y:S01]  /*1b80*/  UMOV UR4, UR6 ;  /* 0x0000000600047c82 */ /* 0x000fe20008000000 */
[----:B------:R-:W-:-:S05]  /*1b90*/  UMOV UR34, URZ ;  /* 0x000000ff00227c82 */ /* 0x000fca0008000000 */
.L_x_31:
[----:B------:R-:W-:Y:S01]  /*1ba0*/  ULEA UR33, UR4, UR13, 0x3 ;  /* 0x0000000d04217291 */ /* 0x000fe2000f8e18ff */
[----:B------:R-:W-:Y:S01]  /*1bb0*/  @P3 MOV R2, 0x1800 ;  /* 0x0000180000023802 */ /* 0x000fe20000000f00 */
[----:B--234-:R-:W-:Y:S10]  /*1bc0*/  @P0 BRA `(.L_x_26) ;  /* 0x00000000000c0947 */ /* 0x01cff40003800000 */
[----:B------:R-:W-:-:S04]  /*1bd0*/  SHF.L.U32 R3, R12, 0x1f, RZ ;  /* 0x0000001f0c037819 */ /* 0x000fc800000006ff */
[----:B------:R-:W2:Y:S02]  /*1be0*/  SYNCS.PHASECHK.TRANS64.TRYWAIT P0, [UR33+0x28], R3 ;  /* 0x00002803ff0075a7 */ /* 0x000ea40008001121 */
[----:B--2---:R-:W-:Y:S05]  /*1bf0*/  @!P0 BRA `(.L_x_27) ;  /* 0x0000005000748947 */ /* 0x004fea0003800000 */
.L_x_26:
[----:B------:R2:W-:Y:S01]  /*1c00*/  @P3 SYNCS.ARRIVE.TRANS64 RZ, [UR33], R2 ;  /* 0x00000002ffff39a7 */ /* 0x0005e20008000021 */
[----:B------:R-:W-:Y:S02]  /*1c10*/  ULOP3.LUT UR5, UR21, 0x2, URZ, 0xfc, !UPT ;  /* 0x0000000215057892 */ /* 0x000fe4000f8efcff */
[----:B------:R-:W-:Y:S02]  /*1c20*/  UIADD3 UR16, UPT, UPT, UR16, 0x1, URZ ;  /* 0x0000000110107890 */ /* 0x000fe4000fffe0ff */
[----:B------:R-:W-:Y:S02]  /*1c30*/  UISETP.NE.AND UP0, UPT, UR5, 0x2, UPT ;  /* 0x000000020500788c */ /* 0x000fe4000bf05270 */
[----:B------:R-:W-:-:S07]  /*1c40*/  UISETP.NE.AND UP2, UPT, UR16, 0x1, UPT ;  /* 0x000000011000788c */ /* 0x000fce000bf45270 */
[----:B------:R-:W-:Y:S05]  /*1c50*/  BRA.U UP0, `(.L_x_28) ;  /* 0x0000000100047547 */ /* 0x000fea000b800000 */
[----:B------:R-:W-:Y:S05]  /*1c60*/  BPT.TRAP 0x1 ;  /* 0x000000040000795c */ /* 0x000fea0000300000 */
.L_x_28:
[----:B------:R-:W-:Y:S04]  /*1c70*/  BSSY.RECONVERGENT B0, `(.L_x_29) ;  /* 0x0000003000007945 */ /* 0x000fe80003800200 */
[----:B------:R-:W-:Y:S05]  /*1c80*/  @!P2 BRA `(.L_x_30) ;  /* 0x000000000004a947 */ /* 0x000fea0003800000 */
[----:B------:R-:W-:Y:S05]  /*1c90*/  BPT.TRAP 0x1 ;  /* 0x000000040000795c */ /* 0x000fea0000300000 */
.L_x_30:
[----:B------:R-:W-:Y:S05]  /*1ca0*/  BSYNC.RECONVERGENT B0 ;  /* 0x0000000000007941 */ /* 0x000fea0003800200 */
.L_x_29:
[----:B------:R-:W-:Y:S02]  /*1cb0*/  UIADD3 UR5, UPT, UPT, UR4, 0x1, URZ ;  /* 0x0000000104057890 */ /* 0x000fe4000fffe0ff */
[----:B------:R-:W-:Y:S02]  /*1cc0*/  ULEA UR32, UR4, UR28, 0xb ;  /* 0x0000001c04207291 */ /* 0x000fe4000f8e58ff */
[----:B------:R-:W-:Y:S02]  /*1cd0*/  UISETP.NE.AND UP0, UPT, UR5, 0x5, UPT ;  /* 0x000000050500788c */ /* 0x000fe4000bf05270 */
[----:B------:R-:W-:Y:S02]  /*1ce0*/  UIADD3 UR14, UP1, UPT, UR26, 0x80, URZ ;  /* 0x000000801a0e7890 */ /* 0x000fe4000ff3e0ff */
[----:B------:R-:W-:Y:S02]  /*1cf0*/  USEL UR7, URZ, 0x1, UP0 ;  /* 0x00000001ff077887 */ /* 0x000fe40008000000 */
[----:B------:R-:W-:-:S02]  /*1d00*/  USEL UR6, UR5, URZ, UP0 ;  /* 0x000000ff05067287 */ /* 0x000fc40008000000 */
[----:B------:R-:W-:Y:S02]  /*1d10*/  ULEA UR8, UR4, UR13, 0xa ;  /* 0x0000000d04087291 */ /* 0x000fe4000f8e50ff */
[----:B------:R-:W-:Y:S01]  /*1d20*/  ULEA UR5, UR6, UR13, 0x3 ;  /* 0x0000000d06057291 */ /* 0x000fe2000f8e18ff */
[----:B------:R-:W-:Y:S01]  /*1d30*/  LOP3.LUT R12, R12, UR7, RZ, 0x3c, !PT ;  /* 0x000000070c0c7c12 */ /* 0x000fe2000f8e3cff */
[----:B------:R-:W-:Y:S02]  /*1d40*/  UIADD3 UR4, UP0, UPT, UR26, 0x180, URZ ;  /* 0x000001801a047890 */ /* 0x000fe4000ff1e0ff */
[----:B------:R-:W-:Y:S01]  /*1d50*/  ULOP3.LUT UR33, UR33, 0xfefffff8, URZ, 0xc0, !UPT ;  /* 0xfefffff821217892 */ /* 0x000fe2000f8ec0ff */
[----:B-1----:R-:W-:Y:S01]  /*1d60*/  SHF.L.U32 R0, R12, 0x1f, RZ ;  /* 0x0000001f0c007819 */ /* 0x002fe200000006ff */
[----:B------:R-:W-:Y:S02]  /*1d70*/  UIADD3.X UR15, UPT, UPT, URZ, UR27, URZ, UP1, !UPT ;  /* 0x0000001bff0f7290 */ /* 0x000fe40008ffe4ff */
[----:B------:R-:W-:Y:S01]  /*1d80*/  UIADD3 UR32, UPT, UPT, UR13, 0x2400, UR32 ;  /* 0x000024000d207890 */ /* 0x000fe2000fffe020 */
[----:B------:R3:W4:Y:S01]  /*1d90*/  SYNCS.PHASECHK.TRANS64.TRYWAIT P0, [UR5+0x28], R0 ;  /* 0x00002800ff0075a7 */ /* 0x0007220008001105 */
[----:B------:R-:W-:-:S02]  /*1da0*/  UPRMT UR7, URZ, 0x5410, UR24 ;  /* 0x00005410ff077896 */ /* 0x000fc40008000018 */
[----:B------:R-:W-:Y:S02]  /*1db0*/  UIADD3 UR8, UPT, UPT, UR8, 0x4c00, URZ ;  /* 0x00004c0008087890 */ /* 0x000fe4000fffe0ff */
[----:B------:R-:W-:Y:S01]  /*1dc0*/  UIADD3.X UR5, UPT, UPT, URZ, UR27, URZ, UP0, !UPT ;  /* 0x0000001bff057290 */ /* 0x000fe200087fe4ff */
[----:B------:R-:W-:Y:S01]  /*1dd0*/  UMOV UR18, 0x0 ;  /* 0x0000000000127882 */ /* 0x000fe20000000000 */
[----:B------:R-:W-:Y:S01]  /*1de0*/  UMOV UR19, 0x10000000 ;  /* 0x1000000000137882 */ /* 0x000fe20000000000 */
[----:B------:R-:W-:Y:S01]  /*1df0*/  UMOV UR10, UR34 ;  /* 0x00000022000a7c82 */ /* 0x000fe20008000000 */
[----:B------:R-:W-:Y:S01]  /*1e00*/  UMOV UR12, UR36 ;  /* 0x00000024000c7c82 */ /* 0x000fe20008000000 */
[----:B------:R-:W-:Y:S01]  /*1e10*/  UMOV UR9, UR33 ;  /* 0x0000002100097c82 */ /* 0x000fe20008000000 */
[----:B------:R1:W-:Y:S03]  /*1e20*/  UTMALDG.3D.MULTICAST.2CTA [UR32], [UR14], UR7, desc[UR18] ;  /* 0x000012200e0073b4 */ /* 0x0003e60008211807 */
[----:B------:R2:W-:Y:S01]  /*1e30*/  UTMALDG.3D.2CTA [UR8], [UR4], desc[UR18] ;  /* 0x00001208040075b4 */ /* 0x0005e20008211000 */
[----:B-1----:R-:W-:Y:S01]  /*1e40*/  UIADD3 UR34, UPT, UPT, UR34, 0x20, URZ ;  /* 0x0000002022227890 */ /* 0x002fe2000fffe0ff */
[----:B------:R-:W-:Y:S01]  /*1e50*/  UMOV UR7, UR29 ;  /* 0x0000001d00077c82 */ /* 0x000fe20008000000 */
[----:B--2---:R-:W-:Y:S01]  /*1e60*/  UMOV UR4, UR6 ;  /* 0x0000000600047c82 */ /* 0x004fe20008000000 */
[----:B------:R-:W-:Y:S09]  /*1e70*/  BRA.U UP2, `(.L_x_31) ;  /* 0xfffffffd02487547 */ /* 0x000ff2000b83ffff */
.L_x_25:
[----:B------:R-:W-:Y:S01]  /*1e80*/  ULEA UR4, UR6, UR13, 0x3 ;  /* 0x0000000d06047291 */ /* 0x000fe2000f8e18ff */
[----:B-1-3--:R-:W-:Y:S01]  /*1e90*/  SHF.L.U32 R0, R12, 0x1f, RZ ;  /* 0x0000001f0c007819 */ /* 0x00afe200000006ff */
[----:B------:R-:W-:Y:S01]  /*1ea0*/  @!P1 SYNCS.ARRIVE.TRANS64.A1T0 RZ, [UR13+0x68], RZ ;  /* 0x000068ffffff99a7 */ /* 0x000fe2000810000d */
[----:B------:R-:W-:-:S06]  /*1eb0*/  UISETP.GT.AND UP0, UPT, UR42, UR41, UPT ;  /* 0x000000292a00728c */ /* 0x000fcc000bf04270 */
[----:B--2-4-:R1:W2:Y:S03]  /*1ec0*/  SYNCS.PHASECHK.TRANS64.TRYWAIT P0, [UR4+0x28], R0 ;  /* 0x00002800ff0075a7 */ /* 0x0142a60008001104 */
[----:B------:R-:W-:Y:S05]  /*1ed0*/  BRA.U !UP0, `(.L_x_32) ;  /* 0x0000000108c07547 */ /* 0x000fea000b800000 */
[----:B------:R-:W-:Y:S01]  /*1ee0*/  UIADD3 UR25, UPT, UPT, UR48, UR7, URZ ;  /* 0x0000000730197290 */ /* 0x000fe2000fffe0ff */
[----:B------:R-:W-:-:S11]  /*1ef0*/  UMOV UR4, UR6 ;  /* 0x0000000600047c82 */ /* 0x000fd60008000000 */
.L_x_38:
[----:B------:R-:W-:Y:S01]  /*1f00*/  ULEA UR17, UR4, UR13, 0x3 ;  /* 0x0000000d04117291 */ /* 0x000fe2000f8e18ff */
[----:B--2---:R-:W-:Y:S01]  /*1f10*/  @P3 MOV R2, 0x1800 ;  /* 0x0000180000023802 */ /* 0x004fe20000000f00 */
[----:B--2-4-:R-:W-:Y:S10]  /*1f20*/  @P0 BRA `(.L_x_33) ;  /* 0x00000000000c0947 */ /* 0x014ff40003800000 */
[----:B------:R-:W-:-:S04]  /*1f30*/  SHF.L.U32 R3, R12, 0x1f, RZ ;  /* 0x0000001f0c037819 */ /* 0x000fc800000006ff */
[----:B------:R-:W2:Y:S02]  /*1f40*/  SYNCS.PHASECHK.TRANS64.TRYWAIT P0, [UR17+0x28], R3 ;  /* 0x00002803ff0075a7 */ /* 0x000ea40008001111 */
[----:B--2---:R-:W-:Y:S05]  /*1f50*/  @!P0 BRA `(.L_x_34) ;  /* 0x0000004c00b48947 */ /* 0x004fea0003800000 */
.L_x_33:
[----:B------:R2:W-:Y:S01]  /*1f60*/  @P3 SYNCS.ARRIVE.TRANS64 RZ, [UR17], R2 ;  /* 0x00000002ffff39a7 */ /* 0x0005e20008000011 */
[----:B------:R-:W-:-:S04]  /*1f70*/  ULOP3.LUT UR5, UR21, 0x2, URZ, 0xfc, !UPT ;  /* 0x0000000215057892 */ /* 0x000fc8000f8efcff */
[----:B------:R-:W-:-:S09]  /*1f80*/  UISETP.NE.AND UP0, UPT, UR5, 0x2, UPT ;  /* 0x000000020500788c */ /* 0x000fd2000bf05270 */
[----:B------:R-:W-:Y:S05]  /*1f90*/  BRA.U UP0, `(.L_x_35) ;  /* 0x0000000100047547 */ /* 0x000fea000b800000 */
[----:B------:R-:W-:Y:S05]  /*1fa0*/  BPT.TRAP 0x1 ;  /* 0x000000040000795c */ /* 0x000fea0000300000 */
.L_x_35:
[----:B------:R-:W-:Y:S04]  /*1fb0*/  BSSY.RECONVERGENT B0, `(.L_x_36) ;  /* 0x0000003000007945 */ /* 0x000fe80003800200 */
[----:B------:R-:W-:Y:S05]  /*1fc0*/  @!P2 BRA `(.L_x_37) ;  /* 0x000000000004a947 */ /* 0x000fea0003800000 */
[----:B------:R-:W-:Y:S05]  /*1fd0*/  BPT.TRAP 0x1 ;  /* 0x000000040000795c */ /* 0x000fea0000300000 */
.L_x_37:
[----:B------:R-:W-:Y:S05]  /*1fe0*/  BSYNC.RECONVERGENT B0 ;  /* 0x0000000000007941 */ /* 0x000fea0003800200 */
.L_x_36:
[----:B------:R-:W-:Y:S02]  /*1ff0*/  UIADD3 UR5, UPT, UPT, UR4, 0x1, URZ ;  /* 0x0000000104057890 */ /* 0x000fe4000fffe0ff */
[----:B------:R-:W-:Y:S02]  /*2000*/  UIADD3 UR14, UP1, UPT, UR26, 0x80, URZ ;  /* 0x000000801a0e7890 */ /* 0x000fe4000ff3e0ff */
[----:B------:R-:W-:Y:S02]  /*2010*/  UISETP.NE.AND UP0, UPT, UR5, 0x5, UPT ;  /* 0x000000050500788c */ /* 0x000fe4000bf05270 */
[----:B------:R-:W-:Y:S02]  /*2020*/  ULEA UR16, UR4, UR30, 0xb ;  /* 0x0000001e04107291 */ /* 0x000fe4000f8e58ff */
[----:B------:R-:W-:Y:S02]  /*2030*/  USEL UR8, URZ, 0x1, UP0 ;  /* 0x00000001ff087887 */ /* 0x000fe40008000000 */
[----:B------:R-:W-:-:S02]  /*2040*/  USEL UR6, UR5, URZ, UP0 ;  /* 0x000000ff05067287 */ /* 0x000fc40008000000 */
[----:B------:R-:W-:Y:S02]  /*2050*/  UIADD3 UR22, UP0, UPT, UR26, 0x180, URZ ;  /* 0x000001801a167890 */ /* 0x000fe4000ff1e0ff */
[----:B------:R-:W-:Y:S01]  /*2060*/  LOP3.LUT R12, R12, UR8, RZ, 0x3c, !PT ;  /* 0x000000080c0c7c12 */ /* 0x000fe2000f8e3cff */
[----:B------:R-:W-:Y:S02]  /*2070*/  ULEA UR8, UR4, UR13, 0xa ;  /* 0x0000000d04087291 */ /* 0x000fe4000f8e50ff */
[----:B------:R-:W-:Y:S01]  /*2080*/  ULEA UR5, UR6, UR13, 0x3 ;  /* 0x0000000d06057291 */ /* 0x000fe2000f8e18ff */
[----:B-1----:R-:W-:Y:S01]  /*2090*/  SHF.L.U32 R0, R12, 0x1f, RZ ;  /* 0x0000001f0c007819 */ /* 0x002fe200000006ff */
[----:B------:R-:W-:Y:S02]  /*20a0*/  USHF.L.U32 UR18, UR7, 0x5, URZ ;  /* 0x0000000507127899 */ /* 0x000fe400080006ff */
[----:B------:R-:W-:Y:S02]  /*20b0*/  ULOP3.LUT UR17, UR17, 0xfefffff8, URZ, 0xc0, !UPT ;  /* 0xfefffff811117892 */ /* 0x000fe4000f8ec0ff */
[----:B------:R-:W-:-:S02]  /*20c0*/  UIADD3.X UR15, UPT, UPT, URZ, UR27, URZ, UP1, !UPT ;  /* 0x0000001bff0f7290 */ /* 0x000fc40008ffe4ff */
[----:B------:R-:W-:Y:S01]  /*20d0*/  UPRMT UR4, URZ, 0x5410, UR24 ;  /* 0x00005410ff047896 */ /* 0x000fe20008000018 */
[----:B------:R3:W4:Y:S01]  /*20e0*/  SYNCS.PHASECHK.TRANS64.TRYWAIT P0, [UR5+0x28], R0 ;  /* 0x00002800ff0075a7 */ /* 0x0007220008001105 */
[----:B------:R-:W-:Y:S02]  /*20f0*/  UIADD3 UR8, UPT, UPT, UR8, 0x4c00, URZ ;  /* 0x00004c0008087890 */ /* 0x000fe4000fffe0ff */
[----:B------:R-:W-:Y:S01]  /*2100*/  UIADD3.X UR23, UPT, UPT, URZ, UR27, URZ, UP0, !UPT ;  /* 0x0000001bff177290 */ /* 0x000fe200087fe4ff */
[----:B------:R-:W-:Y:S01]  /*2110*/  UMOV UR32, 0x0 ;  /* 0x0000000000207882 */ /* 0x000fe20000000000 */
[----:B------:R-:W-:Y:S01]  /*2120*/  UMOV UR33, 0x10000000 ;  /* 0x1000000000217882 */ /* 0x000fe20000000000 */
[----:B------:R-:W-:Y:S01]  /*2130*/  UMOV UR19, UR35 ;  /* 0x0000002300137c82 */ /* 0x000fe20008000000 */
[----:B------:R-:W-:Y:S01]  /*2140*/  UMOV UR20, UR36 ;  /* 0x0000002400147c82 */ /* 0x000fe20008000000 */
[----:B------:R-:W-:Y:S01]  /*2150*/  UMOV UR12, UR36 ;  /* 0x00000024000c7c82 */ /* 0x000fe20008000000 */
[----:B------:R-:W-:Y:S01]  /*2160*/  UMOV UR9, UR17 ;  /* 0x0000001100097c82 */ /* 0x000fe20008000000 */
[----:B------:R-:W-:Y:S01]  /*2170*/  UMOV UR10, UR18 ;  /* 0x00000012000a7c82 */ /* 0x000fe20008000000 */
[----:B------:R1:W-:Y:S01]  /*2180*/  UTMALDG.3D.MULTICAST.2CTA [UR16], [UR14], UR4, desc[UR32] ;  /* 0x000020100e0073b4 */ /* 0x0003e20008211804 */
[----:B------:R-:W-:-:S04]  /*2190*/  UIADD3 UR7, UPT, UPT, UR7, 0x1, URZ ;  /* 0x0000000107077890 */ /* 0x000fc8000fffe0ff */
[----:B------:R-:W-:Y:S01]  /*21a0*/  UISETP.NE.AND UP0, UPT, UR7, UR25, UPT ;  /* 0x000000190700728c */ /* 0x000fe2000bf05270 */
[----:B------:R3:W-:Y:S01]  /*21b0*/  UTMALDG.3D.2CTA [UR8], [UR22], desc[UR32] ;  /* 0x00002008160075b4 */ /* 0x0007e20008211000 */
[----:B-1----:R-:W-:-:S07]  /*21c0*/  UMOV UR4, UR6 ;  /* 0x0000000600047c82 */ /* 0x002fce0008000000 */
[----:B---3--:R-:W-:Y:S05]  /*21d0*/  BRA.U UP0, `(.L_x_38) ;  /* 0xfffffffd00487547 */ /* 0x008fea000b83ffff */
.L_x_32:
[C---:B------:R-:W-:Y:S01]  /*21e0*/  LEA R3, R11.reuse, UR13, 0x3 ;  /* 0x0000000d0b037c11 */ /* 0x040fe2000f8e18ff */
[----:B------:R-:W-:Y:S01]  /*21f0*/  NOP ;  /* 0x0000000000007918 */ /* 0x000fe20000000000 */
[----:B-1----:R-:W-:Y:S02]  /*2200*/  SHF.L.U32 R0, R10, 0x1f, RZ ;  /* 0x0000001f0a007819 */ /* 0x002fe400000006ff */
[----:B------:R-:W-:Y:S02]  /*2210*/  LEA R4, R11, UR13, 0x4 ;  /* 0x0000000d0b047c11 */ /* 0x000fe4000f8e20ff */
[----:B--2-4-:R-:W1:Y:S02]  /*2220*/  SYNCS.PHASECHK.TRANS64.TRYWAIT P0, [R3+URZ+0x70], R0 ;  /* 0x00007000030075a7 */ /* 0x014e6400080011ff */
[----:B-1----:R-:W-:Y:S05]  /*2230*/  @!P0 BRA `(.L_x_39) ;  /* 0x0000004c00148947 */ /* 0x002fea0003800000 */
.L_x_117:
[----:B------:R-:W2:Y:S01]  /*2240*/  LDS.128 R4, [R4+0x100] ;  /* 0x0001000004047984 */ /* 0x000ea20000000c00 */
[----:B------:R-:W-:Y:S01]  /*2250*/  UISETP.GE.AND UP0, UPT, UR40, 0x1, UPT ;  /* 0x000000012800788c */ /* 0x000fe2000bf06270 */
[----:B------:R-:W-:Y:S01]  /*2260*/  @!PT LDS RZ, [RZ] ;  /* 0x00000000fffff984 */ /* 0x000fe20000000800 */
[----:B------:R-:W-:Y:S01]  /*2270*/  @!PT LDS RZ, [RZ] ;  /* 0x00000000fffff984 */ /* 0x000fe20000000800 */
[----:B------:R-:W-:Y:S01]  /*2280*/  @!PT LDS RZ, [RZ] ;  /* 0x00000000fffff984 */ /* 0x000fe20000000800 */
[----:B------:R-:W-:Y:S01]  /*2290*/  @!PT LDS RZ, [RZ] ;  /* 0x00000000fffff984 */ /* 0x000fe20000000800 */
[----:B------:R3:W-:Y:S06]  /*22a0*/  MEMBAR.ALL.CTA ;  /* 0x0000000000007992 */ /* 0x0007ec0000008000 */
[----:B---3--:R-:W3:Y:S01]  /*22b0*/  FENCE.VIEW.ASYNC.S ;  /* 0x00000000000073c6 */ /* 0x008ee20000000000 */
[----:B--2---:R-:W-:-:S13]  /*22c0*/  LOP3.LUT P0, RZ, R6, 0x1, RZ, 0xc0, !PT ;  /* 0x0000000106ff7812 */ /* 0x004fda000780c0ff */
[----:B---3--:R-:W-:Y:S01]  /*22d0*/  VOTEU.ANY UP1, P0 ;  /* 0x0000000000ff7886 */ /* 0x008fe20000020100 */
[----:B------:R-:W-:-:S13]  /*22e0*/  PLOP3.LUT P0, PT, PT, PT, UP1, 0x80, 0x8 ;  /* 0x000000000008781c */ /* 0x000fda0003f0f018 */
[----:B-1----:R-:W-:Y:S02]  /*22f0*/  @P0 LOP3.LUT R0, R5, 0xffff, RZ, 0xc0, !PT ;  /* 0x0000ffff05000812 */ /* 0x002fe400078ec0ff */
[----:B------:R-:W-:Y:S02]  /*2300*/  @P0 MOV R2, R4 ;  /* 0x0000000400020202 */ /* 0x000fe40000000f00 */
[----:B------:R-:W-:Y:S01]  /*2310*/  @P0 R2UR UR5, R0 ;  /* 0x00000000000502ca */ /* 0x000fe200000e0000 */
[----:B------:R-:W-:Y:S01]  /*2320*/  VIADD R0, R3, 0x80 ;  /* 0x0000008003007836 */ /* 0x000fe20000000000 */
[----:B------:R-:W-:Y:S02]  /*2330*/  @P0 SHF.R.U32.HI R4, RZ, 0x10, R5 ;  /* 0x00000010ff040819 */ /* 0x000fe40000011605 */
[----:B------:R-:W-:Y:S02]  /*2340*/  @P0 R2UR UR7, R2 ;  /* 0x00000000020702ca */ /* 0x000fe400000e0000 */
[----:B------:R-:W-:-:S02]  /*2350*/  PRMT R0, RZ, 0x654, R0 ;  /* 0x00000654ff007816 */ /* 0x000fc40000000000 */
[----:B------:R-:W-:Y:S02]  /*2360*/  @P0 R2UR UR4, R4 ;  /* 0x00000000040402ca */ /* 0x000fe400000e0000 */
[----:B------:R1:W-:Y:S03]  /*2370*/  SYNCS.ARRIVE.TRANS64.RED.A1T0 RZ, [R0+URZ], RZ ;  /* 0x000000ff00ff79a7 */ /* 0x0003e600081004ff */
[----:B------:R-:W-:-:S04]  /*2380*/  @UP1 UMOV UR31, UR5 ;  /* 0x00000005001f1c82 */ /* 0x000fc80008000000 */
[----:B------:R-:W-:-:S04]  /*2390*/  @UP1 UMOV UR37, UR7 ;  /* 0x0000000700251c82 */ /* 0x000fc80008000000 */
[----:B------:R-:W-:Y:S01]  /*23a0*/  @UP1 UMOV UR36, UR4 ;  /* 0x0000000400241c82 */ /* 0x000fe20008000000 */
[----:B------:R-:W-:Y:S05]  /*23b0*/  BRA.U !UP0, `(.L_x_40) ;  /* 0x0000000108d47547 */ /* 0x000fea000b800000 */
[----:B------:R-:W2:Y:S01]  /*23c0*/  LDCU.128 UR16, c[0x0][0xb10] ;  /* 0x00016200ff1077ac */ /* 0x000ea20008000c00 */
[----:B------:R-:W3:Y:S01]  /*23d0*/  LDCU UR12, c[0x0][0xb20] ;  /* 0x00016400ff0c77ac */ /* 0x000ee20008000800 */
[----:B------:R-:W4:Y:S01]  /*23e0*/  LDCU UR20, c[0x0][0xb0c] ;  /* 0x00016180ff1477ac */ /* 0x000f220008000800 */
[----:B------:R-:W1:Y:S01]  /*23f0*/  LDCU.64 UR8, c[0x0][0xb28] ;  /* 0x00016500ff0877ac */ /* 0x000e620008000a00 */
[----:B------:R-:W-:Y:S02]  /*2400*/  UISETP.NE.AND UP3, UPT, UR40, 0x1, UPT ;  /* 0x000000012800788c */ /* 0x000fe4000bf65270 */
[----:B--2---:R-:W-:Y:S02]  /*2410*/  UIMAD.WIDE.U32 UR10, UR38, UR19, URZ ;  /* 0x00000013260a72a5 */ /* 0x004fe4000f8e00ff */
[----:B------:R-:W-:Y:S02]  /*2420*/  UIMAD.WIDE.U32 UR4, UR39, UR16, URZ ;  /* 0x00000010270472a5 */ /* 0x000fe4000f8e00ff */
[----:B------:R-:W-:-:S02]  /*2430*/  UISETP.NE.AND UP0, UPT, UR18, 0x1, UPT ;  /* 0x000000011200788c */ /* 0x000fc4000bf05270 */
[----:B------:R-:W-:Y:S01]  /*2440*/  UIMAD.WIDE.U32 UR22, UR31, UR19, URZ ;  /* 0x000000131f1672a5 */ /* 0x000fe2000f8e00ff */
[----:B------:R-:W-:Y:S02]  /*2450*/  UMOV UR10, UR11 ;  /* 0x0000000b000a7c82 */ /* 0x000fe40008000000 */
[----:B------:R-:W-:Y:S01]  /*2460*/  UMOV UR4, UR5 ;  /* 0x0000000500047c82 */ /* 0x000fe20008000000 */
[----:B---3--:R-:W-:Y:S02]  /*2470*/  USHF.R.U32.HI UR10, URZ, UR12, UR10 ;  /* 0x0000000cff0a7299 */ /* 0x008fe4000801160a */
[----:B----4-:R-:W-:Y:S02]  /*2480*/  UISETP.NE.AND UP2, UPT, UR20, 0x1, UPT ;  /* 0x000000011400788c */ /* 0x010fe4000bf45270 */
[----:B------:R-:W-:Y:S02]  /*2490*/  USHF.R.U32.HI UR4, URZ, UR17, UR4 ;  /* 0x00000011ff047299 */ /* 0x000fe40008011604 */
[----:B------:R-:W-:-:S02]  /*24a0*/  USEL UR5, UR38, UR10, !UP0 ;  /* 0x0000000a26057287 */ /* 0x000fc4000c000000 */
[----:B------:R-:W-:Y:S02]  /*24b0*/  USEL UR7, UR39, UR4, !UP2 ;  /* 0x0000000427077287 */ /* 0x000fe4000d000000 */
[----:B-1----:R-:W-:Y:S01]  /*24c0*/  UIMAD.WIDE.U32 UR10, UR5, UR8, URZ ;  /* 0x00000008050a72a5 */ /* 0x002fe2000f8e00ff */
[----:B------:R-:W-:Y:S01]  /*24d0*/  UMOV UR4, UR23 ;  /* 0x0000001700047c82 */ /* 0x000fe20008000000 */
[----:B------:R-:W-:Y:S02]  /*24e0*/  UIMAD.WIDE.U32 UR14, UR37, UR16, URZ ;  /* 0x00000010250e72a5 */ /* 0x000fe4000f8e00ff */
[----:B------:R-:W-:-:S03]  /*24f0*/  UIMAD.WIDE.U32 UR22, UR7, UR8, URZ ;  /* 0x00000008071672a5 */ /* 0x000fc6000f8e00ff */
[----:B------:R-:W-:Y:S01]  /*2500*/  UMOV UR10, UR11 ;  /* 0x0000000b000a7c82 */ /* 0x000fe20008000000 */
[----:B------:R-:W-:Y:S02]  /*2510*/  USHF.R.U32.HI UR4, URZ, UR12, UR4 ;  /* 0x0000000cff047299 */ /* 0x000fe40008011604 */
[----:B------:R-:W-:Y:S01]  /*2520*/  @UP3 USHF.R.U32.HI UR5, URZ, UR9, UR10 ;  /* 0x00000009ff053299 */ /* 0x000fe2000801160a */
[----:B------:R-:W-:Y:S01]  /*2530*/  UMOV UR14, UR15 ;  /* 0x0000000f000e7c82 */ /* 0x000fe20008000000 */
[----:B------:R-:W-:Y:S01]  /*2540*/  UMOV UR22, UR23 ;  /* 0x0000001700167c82 */ /* 0x000fe20008000000 */
[----:B------:R-:W-:Y:S02]  /*2550*/  USHF.R.U32.HI UR17, URZ, UR17, UR14 ;  /* 0x00000011ff117299 */ /* 0x000fe4000801160e */
[----:B------:R-:W-:Y:S02]  /*2560*/  USEL UR4, UR31, UR4, !UP0 ;  /* 0x000000041f047287 */ /* 0x000fe4000c000000 */
[----:B------:R-:W-:-:S02]  /*2570*/  @UP3 USHF.R.U32.HI UR7, URZ, UR9, UR22 ;  /* 0x00000009ff073299 */ /* 0x000fc40008011616 */
[----:B------:R-:W-:Y:S02]  /*2580*/  UIMAD UR10, UR40, UR5, URZ ;  /* 0x00000005280a72a4 */ /* 0x000fe4000f8e02ff */
[----:B------:R-:W-:Y:S02]  /*2590*/  USEL UR5, UR37, UR17, !UP2 ;  /* 0x0000001125057287 */ /* 0x000fe4000d000000 */
[----:B------:R-:W-:Y:S02]  /*25a0*/  UIMAD UR12, UR40, UR7, URZ ;  /* 0x00000007280c72a4 */ /* 0x000fe4000f8e02ff */
[----:B------:R-:W-:Y:S02]  /*25b0*/  UISETP.GE.AND UP0, UPT, UR4, UR10, UPT ;  /* 0x0000000a0400728c */ /* 0x000fe4000bf06270 */
[----:B------:R-:W-:Y:S02]  /*25c0*/  UIMAD.WIDE.U32 UR10, UR4, UR8, URZ ;  /* 0x00000008040a72a5 */ /* 0x000fe4000f8e00ff */
[----:B------:R-:W-:-:S02]  /*25d0*/  UISETP.GE.OR UP0, UPT, UR5, UR12, UP0 ;  /* 0x0000000c0500728c */ /* 0x000fc40008706670 */
[----:B------:R-:W-:Y:S02]  /*25e0*/  UIMAD.WIDE.U32 UR14, UR5, UR8, URZ ;  /* 0x00000008050e72a5 */ /* 0x000fe4000f8e00ff */
[----:B------:R-:W-:Y:S01]  /*25f0*/  UIADD3 UR12, UPT, UPT, -UR5, URZ, URZ ;  /* 0x000000ff050c7290 */ /* 0x000fe2000fffe1ff */
[----:B------:R-:W-:Y:S01]  /*2600*/  UMOV UR10, UR11 ;  /* 0x0000000b000a7c82 */ /* 0x000fe20008000000 */
[----:B------:R-:W-:Y:S02]  /*2610*/  UIADD3 UR11, UPT, UPT, -UR4, URZ, URZ ;  /* 0x000000ff040b7290 */ /* 0x000fe4000fffe1ff */
[----:B------:R-:W-:-:S03]  /*2620*/  USHF.R.U32.HI UR10, URZ, UR9, UR10 ;  /* 0x00000009ff0a7299 */ /* 0x000fc6000801160a */
[----:B------:R-:W-:Y:S01]  /*2630*/  @!UP0 UMOV UR8, UR15 ;  /* 0x0000000f00088c82 */ /* 0x000fe20008000000 */
[----:B------:R-:W-:Y:S02]  /*2640*/  UIMAD UR11, UR18, UR11, UR31 ;  /* 0x0000000b120b72a4 */ /* 0x000fe4000f8e021f */
[----:B------:R-:W-:Y:S02]  /*2650*/  USEL UR10, UR4, UR10, !UP3 ;  /* 0x0000000a040a7287 */ /* 0x000fe4000d800000 */
[----:B------:R-:W-:Y:S02]  /*2660*/  @!UP0 USHF.R.U32.HI UR8, URZ, UR9, UR8 ;  /* 0x00000009ff088299 */ /* 0x000fe40008011608 */
[----:B------:R-:W-:Y:S02]  /*2670*/  UIADD3 UR9, UPT, UPT, -UR10, URZ, URZ ;  /* 0x000000ff0a097290 */ /* 0x000fe4000fffe1ff */
[----:B------:R-:W-:Y:S02]  /*2680*/  @!UP0 USEL UR8, UR5, UR8, !UP3 ;  /* 0x0000000805088287 */ /* 0x000fe4000d800000 */
[----:B------:R-:W-:-:S02]  /*2690*/  UIMAD UR9, UR40, UR9, UR4 ;  /* 0x00000009280972a4 */ /* 0x000fc4000f8e0204 */
[----:B------:R-:W-:Y:S02]  /*26a0*/  @!UP0 UIADD3 UR10, UPT, UPT, UR10, -UR8, URZ ;  /* 0x800000080a0a8290 */ /* 0x000fe4000fffe0ff */
[----:B------:R-:W-:Y:S02]  /*26b0*/  @!UP0 UIMAD UR8, UR9, UR7, UR8 ;  /* 0x00000007090882a4 */ /* 0x000fe4000f8e0208 */
[----:B------:R-:W-:Y:S02]  /*26c0*/  @!UP0 UIMAD UR4, UR40, UR10, UR5 ;  /* 0x0000000a280482a4 */ /* 0x000fe4000f8e0205 */
[----:B------:R-:W-:Y:S02]  /*26d0*/  UIMAD UR7, UR20, UR12, UR37 ;  /* 0x0000000c140772a4 */ /* 0x000fe4000f8e0225 */
[----:B------:R-:W-:Y:S01]  /*26e0*/  UIMAD UR31, UR4, UR18, UR11 ;  /* 0x00000012041f72a4 */ /* 0x000fe2000f8e020b */
[----:B------:R-:W-:Y:S02]  /*26f0*/  @!UP0 UMOV UR5, UR8 ;  /* 0x0000000800058c82 */ /* 0x000fe40008000000 */
[----:B------:R-:W-:-:S12]  /*2700*/  UIMAD UR37, UR5, UR20, UR7 ;  /* 0x00000014052572a4 */ /* 0x000fd8000f8e0207 */
.L_x_40:
[----:B------:R-:W2:Y:S02]  /*2710*/  LDCU UR4, c[0x0][0xb30] ;  /* 0x00016600ff0477ac */ /* 0x000ea40008000800 */
[----:B--2---:R-:W-:-:S09]  /*2720*/  UISETP.NE.AND UP0, UPT, UR4, 0x1, UPT ;  /* 0x000000010400788c */ /* 0x004fd2000bf05270 */
[----:B------:R-:W-:Y:S05]  /*2730*/  BRA.U UP0, `(.L_x_41) ;  /* 0x0000000100447547 */ /* 0x000fea000b800000 */
[----:B------:R-:W2:Y:S01]  /*2740*/  LDCU.128 UR16, c[0x0][0xb10] ;  /* 0x00016200ff1077ac */ /* 0x000ea20008000c00 */
[----:B------:R-:W3:Y:S01]  /*2750*/  LDCU UR10, c[0x0][0xb0c] ;  /* 0x00016180ff0a77ac */ /* 0x000ee20008000800 */
[----:B------:R-:W4:Y:S01]  /*2760*/  LDCU UR7, c[0x0][0xb20] ;  /* 0x00016400ff0777ac */ /* 0x000f220008000800 */
[----:B--2---:R-:W-:Y:S02]  /*2770*/  UIMAD.WIDE.U32 UR8, UR37, UR16, URZ ;  /* 0x00000010250872a5 */ /* 0x004fe4000f8e00ff */
[----:B------:R-:W-:Y:S02]  /*2780*/  UIMAD.WIDE.U32 UR4, UR31, UR19, URZ ;  /* 0x000000131f0472a5 */ /* 0x000fe4000f8e00ff */
[----:B---3--:R-:W-:Y:S02]  /*2790*/  UISETP.NE.AND UP2, UPT, UR10, 0x1, UPT ;  /* 0x000000010a00788c */ /* 0x008fe4000bf45270 */
[----:B------:R-:W-:Y:S01]  /*27a0*/  UISETP.NE.AND UP0, UPT, UR18, 0x1, UPT ;  /* 0x000000011200788c */ /* 0x000fe2000bf05270 */
[----:B------:R-:W-:-:S02]  /*27b0*/  UMOV UR8, UR9 ;  /* 0x0000000900087c82 */ /* 0x000fc40008000000 */
[----:B------:R-:W-:Y:S01]  /*27c0*/  UMOV UR4, UR5 ;  /* 0x0000000500047c82 */ /* 0x000fe20008000000 */
[----:B------:R-:W-:Y:S02]  /*27d0*/  USHF.R.U32.HI UR17, URZ, UR17, UR8 ;  /* 0x00000011ff117299 */ /* 0x000fe40008011608 */
[----:B----4-:R-:W-:Y:S02]  /*27e0*/  USHF.R.U32.HI UR4, URZ, UR7, UR4 ;  /* 0x00000007ff047299 */ /* 0x010fe40008011604 */
[----:B------:R-:W-:Y:S02]  /*27f0*/  USEL UR5, UR37, UR17, !UP2 ;  /* 0x0000001125057287 */ /* 0x000fe4000d000000 */
[----:B------:R-:W-:-:S04]  /*2800*/  USEL UR4, UR31, UR4, !UP0 ;  /* 0x000000041f047287 */ /* 0x000fc8000c000000 */
[----:B------:R-:W-:Y:S02]  /*2810*/  UIADD3 UR7, UPT, UPT, UR5, -UR4, URZ ;  /* 0x8000000405077290 */ /* 0x000fe4000fffe0ff */
[----:B------:R-:W-:Y:S02]  /*2820*/  UIADD3 UR4, UPT, UPT, -UR5, UR4, URZ ;  /* 0x0000000405047290 */ /* 0x000fe4000fffe1ff */
[----:B------:R-:W-:Y:S02]  /*2830*/  UIMAD UR31, UR7, UR18, UR31 ;  /* 0x00000012071f72a4 */ /* 0x000fe4000f8e021f */
[----:B------:R-:W-:-:S12]  /*2840*/  UIMAD UR37, UR4, UR10, UR37 ;  /* 0x0000000a042572a4 */ /* 0x000fd8000f8e0225 */
.L_x_41:
[----:B------:R-:W-:Y:S01]  /*2850*/  VIADD R11, R11, 0x1 ;  /* 0x000000010b0b7836 */ /* 0x000fe20000000000 */
[----:B------:R-:W-:Y:S01]  /*2860*/  PLOP3.LUT P1, PT, PT, PT, PT, 0x80, 0x8 ;  /* 0x000000000008781c */ /* 0x000fe20003f2f070 */
[----:B------:R-:W-:Y:S02]  /*2870*/  UIADD3 UR46, UPT, UPT, UR37, UR58, URZ ;  /* 0x0000003a252e7290 */ /* 0x000fe4000fffe0ff */
[----:B------:R-:W-:Y:S01]  /*2880*/  UIADD3 UR45, UPT, UPT, UR31, UR55, URZ ;  /* 0x000000371f2d7290 */ /* 0x000fe2000fffe0ff */
[----:B------:R-:W-:-:S04]  /*2890*/  ISETP.NE.AND P0, PT, R11, 0x2, PT ;  /* 0x000000020b00780c */ /* 0x000fc80003f05270 */
[----:B-1----:R-:W-:Y:S02]  /*28a0*/  SEL R0, RZ, 0x1, P0 ;  /* 0x00000001ff007807 */ /* 0x002fe40000000000 */
[----:B------:R-:W-:Y:S02]  /*28b0*/  SEL R11, R11, RZ, P0 ;  /* 0x000000ff0b0b7207 */ /* 0x000fe40000000000 */
[----:B------:R-:W-:Y:S01]  /*28c0*/  LOP3.LUT R10, R10, R0, RZ, 0x3c, !PT ;  /* 0x000000000a0a7212 */ /* 0x000fe200078e3cff */
[----:B------:R-:W-:Y:S06]  /*28d0*/  BRA.U UP1, `(.L_x_42) ;  /* 0xfffffff101447547 */ /* 0x000fec000b83ffff */
[----:B------:R-:W-:Y:S01]  /*28e0*/  UIADD3 UR13, UPT, UPT, UR13, 0x28, URZ ;  /* 0x000000280d0d7890 */ /* 0x000fe2000fffe0ff */
[----:B------:R-:W-:-:S03]  /*28f0*/  SHF.L.U32 R2, R12, 0x1f, RZ ;  /* 0x0000001f0c027819 */ /* 0x000fc600000006ff */
[----:B------:R-:W-:-:S09]  /*2900*/  ULEA UR4, UR6, UR13, 0x3 ;  /* 0x0000000d06047291 */ /* 0x000fd2000f8e18ff */
[----:B------:R-:W1:Y:S02]  /*2910*/  SYNCS.PHASECHK.TRANS64.TRYWAIT P0, [UR4], R2 ;  /* 0x00000002ff0075a7 */ /* 0x000e640008001104 */
[----:B-1----:R-:W-:Y:S05]  /*2920*/  @!P0 BRA `(.L_x_43) ;  /* 0x00000044006c8947 */ /* 0x002fea0003800000 */
.L_x_119:
[----:B------:R-:W-:-:S04]  /*2930*/  UIADD3 UR4, UPT, UPT, UR6, 0x1, URZ ;  /* 0x0000000106047890 */ /* 0x000fc8000fffe0ff */
[----:B------:R-:W-:-:S04]  /*2940*/  UISETP.NE.AND UP0, UPT, UR4, 0x5, UPT ;  /* 0x000000050400788c */ /* 0x000fc8000bf05270 */
[----:B------:R-:W-:Y:S02]  /*2950*/  USEL UR6, URZ, 0x1, UP0 ;  /* 0x00000001ff067887 */ /* 0x000fe40008000000 */
[----:B------:R-:W-:-:S04]  /*2960*/  USEL UR4, UR4, URZ, UP0 ;  /* 0x000000ff04047287 */ /* 0x000fc80008000000 */
[----:B------:R-:W-:Y:S01]  /*2970*/  ULEA UR5, UR4, UR13, 0x3 ;  /* 0x0000000d04057291 */ /* 0x000fe2000f8e18ff */
[----:B-1----:R-:W-:-:S04]  /*2980*/  LOP3.LUT R2, R12, UR6, RZ, 0x3c, !PT ;  /* 0x000000060c027c12 */ /* 0x002fc8000f8e3cff */
[----:B------:R-:W-:-:S04]  /*2990*/  SHF.L.U32 R3, R2, 0x1f, RZ ;  /* 0x0000001f02037819 */ /* 0x000fc800000006ff */
[----:B------:R-:W1:Y:S02]  /*29a0*/  SYNCS.PHASECHK.TRANS64.TRYWAIT P0, [UR5], R3 ;  /* 0x00000003ff0075a7 */ /* 0x000e640008001105 */
[----:B-1----:R-:W-:Y:S05]  /*29b0*/  @!P0 BRA `(.L_x_44) ;  /* 0x0000004400608947 */ /* 0x002fea0003800000 */
.L_x_121:
[----:B------:R-:W-:-:S04]  /*29c0*/  UIADD3 UR4, UPT, UPT, UR4, 0x1, URZ ;  /* 0x0000000104047890 */ /* 0x000fc8000fffe0ff */
[----:B------:R-:W-:-:S04]  /*29d0*/  UISETP.NE.AND UP0, UPT, UR4, 0x5, UPT ;  /* 0x000000050400788c */ /* 0x000fc8000bf05270 */
[----:B------:R-:W-:Y:S02]  /*29e0*/  USEL UR6, URZ, 0x1, UP0 ;  /* 0x00000001ff067887 */ /* 0x000fe40008000000 */
[----:B------:R-:W-:-:S04]  /*29f0*/  USEL UR4, UR4, URZ, UP0 ;  /* 0x000000ff04047287 */ /* 0x000fc80008000000 */
[----:B------:R-:W-:Y:S01]  /*2a00*/  ULEA UR5, UR4, UR13, 0x3 ;  /* 0x0000000d04057291 */ /* 0x000fe2000f8e18ff */
[----:B------:R-:W-:-:S04]  /*2a10*/  LOP3.LUT R2, R2, UR6, RZ, 0x3c, !PT ;  /* 0x0000000602027c12 */ /* 0x000fc8000f8e3cff */
[----:B-1----:R-:W-:-:S04]  /*2a20*/  SHF.L.U32 R3, R2, 0x1f, RZ ;  /* 0x0000001f02037819 */ /* 0x002fc800000006ff */
[----:B------:R-:W1:Y:S02]  /*2a30*/  SYNCS.PHASECHK.TRANS64.TRYWAIT P0, [UR5], R3 ;  /* 0x00000003ff0075a7 */ /* 0x000e640008001105 */
[----:B-1----:R-:W-:Y:S05]  /*2a40*/  @!P0 BRA `(.L_x_45) ;  /* 0x0000004400548947 */ /* 0x002fea0003800000 */
.L_x_123:
        /* <DEDUP_REMOVED lines=9> */
.L_x_125:
[----:B------:R-:W-:-:S04]  /*2ae0*/  UIADD3 UR4, UPT, UPT, UR4, 0x1, URZ ;  /* 0x0000000104047890 */ /* 0x000fc8000fffe0ff */
[----:B------:R-:W-:-:S04]  /*2af0*/  UISETP.NE.AND UP0, UPT, UR4, 0x5, UPT ;  /* 0x000000050400788c */ /* 0x000fc8000bf05270 */
[----:B------:R-:W-:Y:S02]  /*2b00*/  USEL UR5, URZ, 0x1, UP0 ;  /* 0x00000001ff057887 */ /* 0x000fe40008000000 */
[----:B------:R-:W-:-:S04]  /*2b10*/  USEL UR4, UR4, URZ, UP0 ;  /* 0x000000ff04047287 */ /* 0x000fc80008000000 */
[----:B------:R-:W-:Y:S01]  /*2b20*/  ULEA UR4, UR4, UR13, 0x3 ;  /* 0x0000000d04047291 */ /* 0x000fe2000f8e18ff */
[----:B------:R-:W-:-:S04]  /*2b30*/  LOP3.LUT R2, R2, UR5, RZ, 0x3c, !PT ;  /* 0x0000000502027c12 */ /* 0x000fc8000f8e3cff */
[----:B------:R-:W-:Y:S01]  /*2b40*/  SHF.L.U32 R2, R2, 0x1f, RZ ;  /* 0x0000001f02027819 */ /* 0x000fe200000006ff */
[----:B-1----:R-:W-:-:S07]  /*2b50*/  IMAD.U32 R0, RZ, RZ, UR4 ;  /* 0x00000004ff007e24 */ /* 0x002fce000f8e00ff */
.L_x_47:
[----:B-1----:R1:W2:Y:S02]  /*2b60*/  SYNCS.PHASECHK.TRANS64.TRYWAIT P0, [R0+URZ], R2 ;  /* 0x00000002000075a7 */ /* 0x0022a400080011ff */
[----:B--2---:R-:W-:Y:S05]  /*2b70*/  @!P0 NANOSLEEP.SYNCS 0x989680 ;  /* 0x009896800000895d */ /* 0x004fea0003900000 */
[----:B------:R-:W2:Y:S02]  /*2b80*/  @!P0 SYNCS.PHASECHK.TRANS64 P0, [R0+URZ], R2 ;  /* 0x00000002000085a7 */ /* 0x000ea400080010ff */
[----:B--2---:R-:W-:Y:S05]  /*2b90*/  @P0 EXIT ;  /* 0x000000000000094d */ /* 0x004fea0003800000 */
[----:B------:R-:W-:Y:S05]  /*2ba0*/  BRA `(.L_x_47) ;  /* 0xfffffffc00ec7947 */ /* 0x000fea000383ffff */
.L_x_22:
[----:B------:R-:W1:Y:S02]  /*2bb0*/  S2UR UR4, SR_CgaCtaId ;  /* 0x00000000000479c3 */ /* 0x000e640000008800 */
[----:B-1----:R-:W-:-:S04]  /*2bc0*/  UISETP.NE.AND UP0, UPT, UR4, URZ, UPT ;  /* 0x000000ff0400728c */ /* 0x002fc8000bf05270 */
[----:B------:R-:W-:-:S09]  /*2bd0*/  UISETP.NE.OR UP0, UPT, UR13, 0x1, UP0 ;  /* 0x000000010d00788c */ /* 0x000fd20008705670 */
[----:B------:R-:W-:Y:S05]  /*2be0*/  BRA.U UP0, `(.L_x_48) ;  /* 0x00000005004c7547 */ /* 0x000fea000b800000 */
[----:B------:R-:W1:Y:S01]  /*2bf0*/  S2UR UR5, SR_CgaCtaId ;  /* 0x00000000000579c3 */ /* 0x000e620000008800 */
[----:B------:R-:W-:Y:S01]  /*2c00*/  UMOV UR4, 0x400 ;  /* 0x0000040000047882 */ /* 0x000fe20000000000 */
[----:B------:R-:W-:Y:S01]  /*2c10*/  ISETP.GE.U32.AND P2, PT, R0, 0x4, PT ;  /* 0x000000040000780c */ /* 0x000fe20003f46070 */
[----:B------:R-:W-:Y:S01]  /*2c20*/  IMAD.MOV.U32 R12, RZ, RZ, 0x1 ;  /* 0x00000001ff0c7424 */ /* 0x000fe200078e00ff */
[----:B------:R-:W-:Y:S02]  /*2c30*/  CS2R R10, SRZ ;  /* 0x00000000000a7805 */ /* 0x000fe4000001ff00 */
[----:B------:R-:W-:Y:S01]  /*2c40*/  CS2R R8, SRZ ;  /* 0x0000000000087805 */ /* 0x000fe2000001ff00 */
[----:B-1----:R-:W-:-:S03]  /*2c50*/  ULEA UR6, UR5, UR4, 0x18 ;  /* 0x0000000405067291 */ /* 0x002fc6000f8ec0ff */
[----:B------:R-:W-:-:S09]  /*2c60*/  UMOV UR5, URZ ;  /* 0x000000ff00057c82 */ /* 0x000fd20008000000 */
.L_x_52:
[----:B------:R-:W-:Y:S02]  /*2c70*/  LEA R2, R8, UR6, 0x3 ;  /* 0x0000000608027c11 */ /* 0x000fe4000f8e18ff */
[----:B------:R-:W-:-:S03]  /*2c80*/  SHF.L.U32 R4, R9, 0x1f, RZ ;  /* 0x0000001f09047819 */ /* 0x000fc600000006ff */
[----:B------:R-:W-:Y:S01]  /*2c90*/  VIADD R5, R2, 0xe0 ;  /* 0x000000e002057836 */ /* 0x000fe20000000000 */
[----:B------:R-:W1:Y:S02]  /*2ca0*/  SYNCS.PHASECHK.TRANS64.TRYWAIT P0, [R2+URZ+0xd0], R4 ;  /* 0x0000d004020075a7 */ /* 0x000e6400080011ff */
[----:B-1----:R-:W-:Y:S05]  /*2cb0*/  @!P0 BRA `(.L_x_49) ;  /* 0x0000004000e88947 */ /* 0x002fea0003800000 */
.L_x_126:
[----:B------:R-:W-:Y:S01]  /*2cc0*/  ULEA UR4, UR5, UR6, 0x3 ;  /* 0x0000000605047291 */ /* 0x000fe2000f8e18ff */
[----:B-1----:R-:W-:Y:S01]  /*2cd0*/  PRMT R2, RZ, 0x654, R5 ;  /* 0x00000654ff027816 */ /* 0x002fe20000000005 */
[----:B------:R-:W-:Y:S01]  /*2ce0*/  @!P2 IMAD.MOV.U32 R4, RZ, RZ, 0x10 ;  /* 0x00000010ff04a424 */ /* 0x000fe200078e00ff */
[----:B------:R-:W-:Y:S01]  /*2cf0*/  SHF.L.U32 R5, R12, 0x1f, RZ ;  /* 0x0000001f0c057819 */ /* 0x000fe200000006ff */
[----:B------:R-:W-:Y:S01]  /*2d00*/  UIADD3 UR7, UPT, UPT, UR4, 0x70, URZ ;  /* 0x0000007004077890 */ /* 0x000fe2000fffe0ff */
[----:B------:R1:W-:Y:S05]  /*2d10*/  SYNCS.ARRIVE.TRANS64.RED.A1T0 RZ, [R2+URZ], RZ ;  /* 0x000000ff02ff79a7 */ /* 0x0003ea00081004ff */
[----:B------:R-:W-:Y:S01]  /*2d20*/  IMAD.U32 R6, RZ, RZ, UR7 ;  /* 0x00000007ff067e24 */ /* 0x000fe2000f8e00ff */
[----:B------:R-:W2:Y:S04]  /*2d30*/  SYNCS.PHASECHK.TRANS64.TRYWAIT P0, [UR4+0x80], R5 ;  /* 0x00008005ff0075a7 */ /* 0x000ea80008001104 */
[----:B------:R-:W-:Y:S01]  /*2d40*/  PRMT R6, R0, 0x654, R6 ;  /* 0x0000065400067816 */ /* 0x000fe20000000006 */
[----:B-12---:R-:W-:Y:S06]  /*2d50*/  @!P0 BRA `(.L_x_50) ;  /* 0x0000004000d48947 */ /* 0x006fec0003800000 */
.L_x_128:
[----:B------:R-:W-:Y:S01]  /*2d60*/  ULEA UR8, UR5, UR6, 0x4 ;  /* 0x0000000605087291 */ /* 0x000fe2000f8e20ff */
[----:B------:R-:W-:Y:S01]  /*2d70*/  SEL R3, R6, R3, !P2 ;  /* 0x0000000306037207 */ /* 0x000fe20005000000 */
[----:B------:R-:W-:Y:S01]  /*2d80*/  UIADD3 UR9, UPT, UPT, UR4, 0x70, URZ ;  /* 0x0000007004097890 */ /* 0x000fe2000fffe0ff */
[----:B-1----:R-:W-:Y:S01]  /*2d90*/  LEA R2, R11, UR6, 0x3 ;  /* 0x000000060b027c11 */ /* 0x002fe2000f8e18ff */
[----:B------:R-:W-:Y:S01]  /*2da0*/  UIADD3 UR8, UPT, UPT, UR8, 0x100, URZ ;  /* 0x0000010008087890 */ /* 0x000fe2000fffe0ff */
[----:B------:R1:W-:Y:S01]  /*2db0*/  @!P2 SYNCS.ARRIVE.TRANS64.RED RZ, [R3+URZ], R4 ;  /* 0x0000000403ffa9a7 */ /* 0x0003e200080004ff */
[----:B------:R-:W-:Y:S01]  /*2dc0*/  UIADD3 UR4, UPT, UPT, UR5, 0x1, URZ ;  /* 0x0000000105047890 */ /* 0x000fe2000fffe0ff */
[----:B------:R-:W-:-:S03]  /*2dd0*/  VIADD R8, R8, 0x1 ;  /* 0x0000000108087836 */ /* 0x000fc60000000000 */
[----:B------:R-:W-:Y:S02]  /*2de0*/  UISETP.NE.AND UP0, UPT, UR4, 0x2, UPT ;  /* 0x000000020400788c */ /* 0x000fe4000bf05270 */
[----:B------:R-:W-:Y:S01]  /*2df0*/  ISETP.NE.AND P0, PT, R8, 0x2, PT ;  /* 0x000000020800780c */ /* 0x000fe20003f05270 */
[----:B------:R-:W-:Y:S06]  /*2e00*/  UGETNEXTWORKID.BROADCAST [UR8], [UR9] ;  /* 0x00000000080073ca */ /* 0x000fec0008000100 */
[----:B------:R-:W-:Y:S02]  /*2e10*/  USEL UR7, URZ, 0x1, UP0 ;  /* 0x00000001ff077887 */ /* 0x000fe40008000000 */
[----:B------:R-:W-:-:S04]  /*2e20*/  USEL UR5, UR4, URZ, UP0 ;  /* 0x000000ff04057287 */ /* 0x000fc80008000000 */
[----:B------:R-:W-:Y:S02]  /*2e30*/  LOP3.LUT R12, R12, UR7, RZ, 0x3c, !PT ;  /* 0x000000070c0c7c12 */ /* 0x000fe4000f8e3cff */
[----:B-1----:R-:W-:-:S04]  /*2e40*/  SHF.L.U32 R4, R10, 0x1f, RZ ;  /* 0x0000001f0a047819 */ /* 0x002fc800000006ff */
[----:B------:R-:W1:Y:S02]  /*2e50*/  SYNCS.PHASECHK.TRANS64.TRYWAIT P1, [R2+URZ+0x70], R4 ;  /* 0x00007004020075a7 */ /* 0x000e6400080211ff */
[----:B-1----:R-:W-:Y:S05]  /*2e60*/  @!P1 BRA `(.L_x_51) ;  /* 0x0000004000a89947 */ /* 0x002fea0003800000 */
.L_x_129:
[C---:B-1----:R-:W-:Y:S01]  /*2e70*/  LEA R4, R11.reuse, UR6, 0x4 ;  /* 0x000000060b047c11 */ /* 0x042fe2000f8e20ff */
[----:B------:R-:W-:Y:S01]  /*2e80*/  VIADD R2, R2, 0x80 ;  /* 0x0000008002027836 */ /* 0x000fe20000000000 */
[----:B------:R-:W-:Y:S01]  /*2e90*/  SEL R8, R8, RZ, P0 ;  /* 0x000000ff08087207 */ /* 0x000fe20000000000 */
[----:B------:R-:W-:-:S03]  /*2ea0*/  VIADD R11, R11, 0x1 ;  /* 0x000000010b0b7836 */ /* 0x000fc60000000000 */
[----:B------:R-:W1:Y:S01]  /*2eb0*/  LDS.128 R4, [R4+0x100] ;  /* 0x0001000004047984 */ /* 0x000e620000000c00 */
[----:B------:R-:W-:Y:S02]  /*2ec0*/  PRMT R2, RZ, 0x654, R2 ;  /* 0x00000654ff027816 */ /* 0x000fe40000000002 */
[C---:B------:R-:W-:Y:S01]  /*2ed0*/  ISETP.NE.AND P1, PT, R11.reuse, 0x2, PT ;  /* 0x000000020b00780c */ /* 0x040fe20003f25270 */
[----:B------:R-:W-:Y:S01]  /*2ee0*/  @!PT LDS RZ, [RZ] ;  /* 0x00000000fffff984 */ /* 0x000fe20000000800 */
[----:B------:R-:W-:Y:S01]  /*2ef0*/  @!PT LDS RZ, [RZ] ;  /* 0x00000000fffff984 */ /* 0x000fe20000000800 */
[----:B------:R-:W-:Y:S01]  /*2f00*/  @!PT LDS RZ, [RZ] ;  /* 0x00000000fffff984 */ /* 0x000fe20000000800 */
[----:B------:R-:W-:Y:S01]  /*2f10*/  @!PT LDS RZ, [RZ] ;  /* 0x00000000fffff984 */ /* 0x000fe20000000800 */
[----:B------:R2:W-:Y:S06]  /*2f20*/  MEMBAR.ALL.CTA ;  /* 0x0000000000007992 */ /* 0x0005ec0000008000 */
[----:B--2---:R-:W2:Y:S01]  /*2f30*/  FENCE.VIEW.ASYNC.S ;  /* 0x00000000000073c6 */ /* 0x004ea20000000000 */
[----:B------:R-:W-:Y:S01]  /*2f40*/  SEL R11, R11, RZ, P1 ;  /* 0x000000ff0b0b7207 */ /* 0x000fe20000800000 */
[----:B--2---:R2:W-:Y:S01]  /*2f50*/  SYNCS.ARRIVE.TRANS64.RED.A1T0 RZ, [R2+URZ], RZ ;  /* 0x000000ff02ff79a7 */ /* 0x0045e200081004ff */
[----:B-1----:R-:W-:-:S02]  /*2f60*/  LOP3.LUT P3, RZ, R6, 0x1, RZ, 0xc0, !PT ;  /* 0x0000000106ff7812 */ /* 0x002fc4000786c0ff */
[----:B------:R-:W-:-:S04]  /*2f70*/  SEL R4, RZ, 0x1, P1 ;  /* 0x00000001ff047807 */ /* 0x000fc80000800000 */
[----:B------:R-:W-:Y:S02]  /*2f80*/  LOP3.LUT R10, R10, R4, RZ, 0x3c, !PT ;  /* 0x000000040a0a7212 */ /* 0x000fe400078e3cff */
[----:B--2---:R-:W-:-:S04]  /*2f90*/  SEL R2, RZ, 0x1, P0 ;  /* 0x00000001ff027807 */ /* 0x004fc80000000000 */
[----:B------:R-:W-:Y:S01]  /*2fa0*/  LOP3.LUT R9, R9, R2, RZ, 0x3c, !PT ;  /* 0x0000000209097212 */ /* 0x000fe200078e3cff */
[----:B------:R-:W-:Y:S06]  /*2fb0*/  @P3 BRA `(.L_x_52) ;  /* 0xfffffffc002c3947 */ /* 0x000fec000383ffff */
[----:B------:R-:W-:Y:S01]  /*2fc0*/  ULEA UR4, UR5, UR6, 0x3 ;  /* 0x0000000605047291 */ /* 0x000fe2000f8e18ff */
[----:B------:R-:W-:-:S08]  /*2fd0*/  SHF.L.U32 R2, R12, 0x1f, RZ ;  /* 0x0000001f0c027819 */ /* 0x000fd000000006ff */
[----:B------:R-:W1:Y:S02]  /*2fe0*/  SYNCS.PHASECHK.TRANS64 P0, [UR4+0x80], R2 ;  /* 0x00008002ff0075a7 */ /* 0x000e640008001004 */
[----:B-1----:R-:W-:Y:S05]  /*2ff0*/  @P0 BRA `(.L_x_53) ;  /* 0x0000000000080947 */ /* 0x002fea0003800000 */
[----:B------:R-:W1:Y:S02]  /*3000*/  SYNCS.PHASECHK.TRANS64.TRYWAIT P0, [UR4+0x80], R2 ;  /* 0x00008002ff0075a7 */ /* 0x000e640008001104 */
[----:B-1----:R-:W-:Y:S05]  /*3010*/  @!P0 BRA `(.L_x_54) ;  /* 0x0000004000508947 */ /* 0x002fea0003800000 */
.L_x_53:
[----:B------:R-:W-:-:S04]  /*3020*/  UIADD3 UR7, UPT, UPT, UR5, 0x1, URZ ;  /* 0x0000000105077890 */ /* 0x000fc8000fffe0ff */
[----:B------:R-:W-:-:S04]  /*3030*/  UISETP.NE.AND UP0, UPT, UR7, 0x2, UPT ;  /* 0x000000020700788c */ /* 0x000fc8000bf05270 */
[----:B------:R-:W-:Y:S02]  /*3040*/  USEL UR8, URZ, 0x1, UP0 ;  /* 0x00000001ff087887 */ /* 0x000fe40008000000 */
[----:B------:R-:W-:-:S04]  /*3050*/  USEL UR7, UR7, URZ, UP0 ;  /* 0x000000ff07077287 */ /* 0x000fc80008000000 */
[----:B------:R-:W-:Y:S01]  /*3060*/  ULEA UR7, UR7, UR6, 0x3 ;  /* 0x0000000607077291 */ /* 0x000fe2000f8e18ff */
[----:B-1----:R-:W-:-:S04]  /*3070*/  LOP3.LUT R2, R12, UR8, RZ, 0x3c, !PT ;  /* 0x000000080c027c12 */ /* 0x002fc8000f8e3cff */
[----:B------:R-:W-:-:S04]  /*3080*/  SHF.L.U32 R0, R2, 0x1f, RZ ;  /* 0x0000001f02007819 */ /* 0x000fc800000006ff */
[----:B------:R-:W1:Y:S02]  /*3090*/  SYNCS.PHASECHK.TRANS64 P0, [UR7+0x80], R0 ;  /* 0x00008000ff0075a7 */ /* 0x000e640008001007 */
[----:B-1----:R-:W-:Y:S05]  /*30a0*/  @P0 EXIT ;  /* 0x000000000000094d */ /* 0x002fea0003800000 */
[----:B------:R-:W-:Y:S02]  /*30b0*/  SHF.L.U32 R2, R2, 0x1f, RZ ;  /* 0x0000001f02027819 */ /* 0x000fe400000006ff */
[----:B------:R-:W-:-:S07]  /*30c0*/  MOV R0, UR7 ;  /* 0x0000000700007c02 */ /* 0x000fce0008000f00 */
.L_x_55:
[----:B-1----:R1:W2:Y:S02]  /*30d0*/  SYNCS.PHASECHK.TRANS64.TRYWAIT P0, [R0+URZ+0x80], R2 ;  /* 0x00008002000075a7 */ /* 0x0022a400080011ff */
[----:B--2---:R-:W-:Y:S05]  /*30e0*/  @!P0 NANOSLEEP.SYNCS 0x989680 ;  /* 0x009896800000895d */ /* 0x004fea0003900000 */
[----:B------:R-:W2:Y:S02]  /*30f0*/  @!P0 SYNCS.PHASECHK.TRANS64 P0, [R0+URZ+0x80], R2 ;  /* 0x00008002000085a7 */ /* 0x000ea400080010ff */
[----:B--2---:R-:W-:Y:S05]  /*3100*/  @P0 EXIT ;  /* 0x000000000000094d */ /* 0x004fea0003800000 */
[----:B------:R-:W-:Y:S05]  /*3110*/  BRA `(.L_x_55) ;  /* 0xfffffffc00ec7947 */ /* 0x000fea000383ffff */
.L_x_48:
[----:B------:R-:W-:Y:S05]  /*3120*/  BRA.U UP4, `(.L_x_56) ;  /* 0x0000001104887547 */ /* 0x000fea000b800000 */
[----:B------:R-:W1:Y:S01]  /*3130*/  S2UR UR7, SR_CgaCtaId ;  /* 0x00000000000779c3 */ /* 0x000e620000008800 */
[----:B------:R-:W-:Y:S01]  /*3140*/  UMOV UR4, 0x40 ;  /* 0x0000004000047882 */ /* 0x000fe20000000000 */
[----:B------:R-:W-:Y:S01]  /*3150*/  NOP ;  /* 0x0000000000007918 */ /* 0x000fe20000000000 */
[----:B------:R-:W-:Y:S01]  /*3160*/  UMOV UR6, 0x400 ;  /* 0x0000040000067882 */ /* 0x000fe20000000000 */
[----:B-1----:R-:W-:Y:S02]  /*3170*/  ULEA UR5, UR7, UR4, 0x18 ;  /* 0x0000000407057291 */ /* 0x002fe4000f8ec0ff */
[----:B------:R-:W-:-:S07]  /*3180*/  ULEA UR6, UR7, UR6, 0x18 ;  /* 0x0000000607067291 */ /* 0x000fce000f8ec0ff */
[----:B------:R-:W1:Y:S02]  /*3190*/  LDS.U8 R0, [UR5+0x1c] ;  /* 0x00001c05ff007984 */ /* 0x000e640008000000 */
[----:B-1----:R-:W-:-:S13]  /*31a0*/  ISETP.NE.AND P0, PT, R0, RZ, PT ;  /* 0x000000ff0000720c */ /* 0x002fda0003f05270 */
[----:B------:R-:W-:Y:S05]  /*31b0*/  @P0 BRA `(.L_x_57) ;  /* 0x0000000400080947 */ /* 0x000fea0003800000 */
[----:B------:R-:W-:Y:S02]  /*31c0*/  UISETP.NE.U32.AND UP1, UPT, UR27, 0x1, UPT ;  /* 0x000000011b00788c */ /* 0x000fe4000bf25070 */
[----:B------:R-:W-:-:S07]  /*31d0*/  UIADD3 UR7, UPT, UPT, UR5, 0x8, URZ ;  /* 0x0000000805077890 */ /* 0x000fce000fffe0ff */
[----:B------:R-:W-:Y:S05]  /*31e0*/  BRA.U !UP1, `(.L_x_58) ;  /* 0x00000001099c7547 */ /* 0x000fea000b800000 */
[----:B------:R-:W-:Y:S01]  /*31f0*/  ELECT P0, URZ, PT ;  /* 0x0000000000ff782f */ /* 0x000fe20003800000 */
[----:B------:R-:W-:-:S12]  /*3200*/  BSSY B0, `(.L_x_58) ;  /* 0x0000025000007945 */ /* 0x000fd80003800000 */
[----:B------:R-:W-:Y:S05]  /*3210*/  @!P0 BRA `(.L_x_59) ;  /* 0x00000000008c8947 */ /* 0x000fea0003800000 */
[----:B------:R-:W-:-:S05]  /*3220*/  UMOV UR4, 0x10 ;  /* 0x0000001000047882 */ /* 0x000fca0000000000 */
[----:B------:R-:W-:Y:S04]  /*3230*/  DEPBAR.LE SB1, 0x36 ;  /* 0x00009d800000791a */ /* 0x000fe80000000000 */
[----:B------:R-:W1:Y:S02]  /*3240*/  UTCATOMSWS.2CTA.FIND_AND_SET.ALIGN UP0, UR4, UR4 ;  /* 0x00000004000475e3 */ /* 0x000e640008200800 */
[----:B-1----:R-:W-:Y:S01]  /*3250*/  MOV R10, UR4 ;  /* 0x00000004000a7c02 */ /* 0x002fe20008000f00 */
[----:B------:R-:W-:Y:S06]  /*3260*/  BRA.U UP0, `(.L_x_60) ;  /* 0x0000000100187547 */ /* 0x000fec000b800000 */
.L_x_61:
[----:B------:R-:W-:Y:S05]  /*3270*/  NANOSLEEP 0x64 ;  /* 0x000000640000795d */ /* 0x000fea0003800000 */
[----:B------:R-:W-:-:S05]  /*3280*/  UMOV UR4, 0x10 ;  /* 0x0000001000047882 */ /* 0x000fca0000000000 */
[----:B------:R-:W-:Y:S04]  /*3290*/  DEPBAR.LE SB1, 0x36 ;  /* 0x00009d800000791a */ /* 0x000fe80000000000 */
[----:B------:R-:W1:Y:S02]  /*32a0*/  UTCATOMSWS.2CTA.FIND_AND_SET.ALIGN UP0, UR4, UR4 ;  /* 0x00000004000475e3 */ /* 0x000e640008200800 */
[----:B-1----:R-:W-:Y:S01]  /*32b0*/  MOV R10, UR4 ;  /* 0x00000004000a7c02 */ /* 0x002fe20008000f00 */
[----:B------:R-:W-:Y:S05]  /*32c0*/  BRA.U !UP0, `(.L_x_61) ;  /* 0xfffffffd08e87547 */ /* 0x000fea000b83ffff */
.L_x_60:
[----:B------:R-:W1:Y:S01]  /*32d0*/  LDS R6, [UR5+0x10] ;  /* 0x00001005ff067984 */ /* 0x000e620008000800 */
[----:B------:R-:W-:Y:S01]  /*32e0*/  IMAD.U32 R0, RZ, RZ, UR6 ;  /* 0x00000006ff007e24 */ /* 0x000fe2000f8e00ff */
[----:B------:R-:W-:-:S03]  /*32f0*/  MOV R4, UR29 ;  /* 0x0000001d00047c02 */ /* 0x000fc60008000f00 */
[----:B------:R-:W-:Y:S01]  /*3300*/  VIADD R0, R0, 0x120 ;  /* 0x0000012000007836 */ /* 0x000fe20000000000 */
[----:B-1----:R-:W-:-:S04]  /*3310*/  SHF.L.U32 R6, R6, 0x1f, RZ ;  /* 0x0000001f06067819 */ /* 0x002fc800000006ff */
[----:B------:R-:W1:Y:S02]  /*3320*/  SYNCS.PHASECHK.TRANS64.TRYWAIT P0, [UR5+0x8], R6 ;  /* 0x00000806ff0075a7 */ /* 0x000e640008001105 */
[----:B-1----:R-:W-:Y:S05]  /*3330*/  @P0 BRA `(.L_x_62) ;  /* 0x0000000000080947 */ /* 0x002fea0003800000 */
[----:B------:R-:W1:Y:S02]  /*3340*/  SYNCS.PHASECHK.TRANS64.TRYWAIT P0, [UR5+0x8], R6 ;  /* 0x00000806ff0075a7 */ /* 0x000e640008001105 */
[----:B-1----:R-:W-:Y:S05]  /*3350*/  @!P0 BRA `(.L_x_63) ;  /* 0x0000003c00988947 */ /* 0x002fea0003800000 */
.L_x_62:
[----:B------:R-:W-:Y:S01]  /*3360*/  PRMT R4, R4, 0x654, R0 ;  /* 0x0000065404047816 */ /* 0x000fe20000000000 */
[----:B------:R-:W-:Y:S01]  /*3370*/  HFMA2 R0, -RZ, RZ, 0, 5.9604644775390625e-08 ;  /* 0x00000001ff007431 */ /* 0x000fe200000001ff */
[----:B------:R-:W-:Y:S01]  /*3380*/  UPRMT UR4, UR29, 0x654, UR7 ;  /* 0x000006541d047896 */ /* 0x000fe20008000007 */
[----:B------:R-:W-:Y:S02]  /*3390*/  IMAD.MOV.U32 R8, RZ, RZ, 0xffff ;  /* 0x0000ffffff087424 */ /* 0x000fe400078e00ff */
[----:B-1----:R-:W-:Y:S02]  /*33a0*/  IMAD.MOV.U32 R6, RZ, RZ, 0x4 ;  /* 0x00000004ff067424 */ /* 0x002fe400078e00ff */
[----:B------:R-:W-:Y:S01]  /*33b0*/  IMAD.SHL.U32 R9, R10, 0x20, RZ ;  /* 0x000000200a097824 */ /* 0x000fe200078e00ff */
[----:B------:R-:W-:Y:S02]  /*33c0*/  MOV R5, UR4 ;  /* 0x0000000400057c02 */ /* 0x000fe40008000f00 */
[-C--:B------:R-:W-:Y:S01]  /*33d0*/  SHF.L.U32 R8, R8, R10.reuse, RZ ;  /* 0x0000000a08087219 */ /* 0x080fe200000006ff */
[----:B------:R1:W-:Y:S01]  /*33e0*/  SYNCS.ARRIVE.TRANS64.RED RZ, [UR4], R6 ;  /* 0x00000006ffff79a7 */ /* 0x0003e20008000404 */
[----:B------:R-:W-:Y:S01]  /*33f0*/  SHF.L.U32 R7, R0, R10, RZ ;  /* 0x0000000a00077219 */ /* 0x000fe200000006ff */
[----:B------:R1:W-:Y:S04]  /*3400*/  STS [UR6+0x120], R9 ;  /* 0x00012009ff007988 */ /* 0x0003e80008000806 */
[----:B------:R1:W-:Y:S04]  /*3410*/  STAS [R4.64], R10 ;  /* 0x0000000a04007dbd */ /* 0x0003e8000c0008ff */
[----:B------:R1:W-:Y:S04]  /*3420*/  ATOMS.OR RZ, [UR5+0x14], R8 ;  /* 0x00001408ffff798c */ /* 0x0003e8000b000005 */
[----:B------:R1:W-:Y:S04]  /*3430*/  ATOMS.OR RZ, [UR5+0x18], R7 ;  /* 0x00001807ffff798c */ /* 0x0003e8000b000005 */
[----:B------:R1:W-:Y:S02]  /*3440*/  ATOMS.XOR RZ, [UR5+0x10], R0 ;  /* 0x00001000ffff798c */ /* 0x0003e4000b800005 */
.L_x_59:
[----:B------:R-:W-:Y:S05]  /*3450*/  BSYNC B0 ;  /* 0x0000000000007941 */ /* 0x000fea0003800000 */
.L_x_58:
[----:B------:R-:W-:Y:S05]  /*3460*/  BRA.U UP1, `(.L_x_64) ;  /* 0x00000001016c7547 */ /* 0x000fea000b800000 */
[----:B------:R-:W-:-:S03]  /*3470*/  UMOV UR4, 0xffffffff ;  /* 0xffffffff00047882 */ /* 0x000fc60000000000 */
[----:B------:R-:W-:Y:S05]  /*3480*/  BRA.DIV UR4, `(.L_x_65) ;  /* 0x0000003e04647947 */ /* 0x000fea000b800000 */
[----:B------:R-:W-:-:S13]  /*3490*/  ELECT P0, URZ, PT ;  /* 0x0000000000ff782f */ /* 0x000fda0003800000 */
.L_x_133:
[----:B------:R-:W-:Y:S05]  /*34a0*/  @!P0 BRA `(.L_x_64) ;  /* 0x00000000005c8947 */ /* 0x000fea0003800000 */
[----:B-1----:R-:W1:Y:S02]  /*34b0*/  LDS R4, [UR5+0x10] ;  /* 0x00001005ff047984 */ /* 0x002e640008000800 */
[----:B-1----:R-:W-:-:S04]  /*34c0*/  SHF.L.U32 R4, R4, 0x1f, RZ ;  /* 0x0000001f04047819 */ /* 0x002fc800000006ff */
[----:B------:R-:W1:Y:S02]  /*34d0*/  SYNCS.PHASECHK.TRANS64.TRYWAIT P0, [UR5+0x8], R4 ;  /* 0x00000804ff0075a7 */ /* 0x000e640008001105 */
[----:B-1----:R-:W-:Y:S05]  /*34e0*/  @P0 BRA `(.L_x_66) ;  /* 0x0000000000080947 */ /* 0x002fea0003800000 */
[----:B------:R-:W1:Y:S02]  /*34f0*/  SYNCS.PHASECHK.TRANS64.TRYWAIT P0, [UR5+0x8], R4 ;  /* 0x00000804ff0075a7 */ /* 0x000e640008001105 */
[----:B-1----:R-:W-:Y:S05]  /*3500*/  @!P0 BRA `(.L_x_67) ;  /* 0x0000003c00688947 */ /* 0x002fea0003800000 */
.L_x_66:
[----:B------:R-:W2:Y:S01]  /*3510*/  LDS R6, [UR6+0x120] ;  /* 0x00012006ff067984 */ /* 0x000ea20008000800 */
[----:B-1----:R-:W-:Y:S02]  /*3520*/  HFMA2 R0, -RZ, RZ, 0, 5.9604644775390625e-08 ;  /* 0x00000001ff007431 */ /* 0x002fe400000001ff */
[----:B------:R-:W-:Y:S01]  /*3530*/  IMAD.MOV.U32 R4, RZ, RZ, 0xffff ;  /* 0x0000ffffff047424 */ /* 0x000fe200078e00ff */
[----:B------:R-:W-:Y:S01]  /*3540*/  UPRMT UR4, UR29, 0x654, UR7 ;  /* 0x000006541d047896 */ /* 0x000fe20008000007 */
[----:B--2---:R-:W-:-:S03]  /*3550*/  IMAD.SHL.U32 R5, R6, 0x20, RZ ;  /* 0x0000002006057824 */ /* 0x004fc600078e00ff */
[-C--:B------:R-:W-:Y:S02]  /*3560*/  SHF.L.U32 R4, R4, R6.reuse, RZ ;  /* 0x0000000604047219 */ /* 0x080fe400000006ff */
[----:B------:R-:W-:Y:S01]  /*3570*/  SHF.L.U32 R6, R0, R6, RZ ;  /* 0x0000000600067219 */ /* 0x000fe200000006ff */
[----:B------:R2:W-:Y:S04]  /*3580*/  STS [UR6+0x120], R5 ;  /* 0x00012005ff007988 */ /* 0x0005e80008000806 */
[----:B------:R2:W-:Y:S04]  /*3590*/  ATOMS.OR RZ, [UR5+0x14], R4 ;  /* 0x00001404ffff798c */ /* 0x0005e8000b000005 */
[----:B------:R2:W-:Y:S01]  /*35a0*/  ATOMS.OR RZ, [UR5+0x18], R6 ;  /* 0x00001806ffff798c */ /* 0x0005e2000b000005 */
[----:B------:R-:W-:Y:S03]  /*35b0*/  SYNCS.ARRIVE.TRANS64.RED.A1T0 RZ, [UR4], RZ ;  /* 0x000000ffffff79a7 */ /* 0x000fe60008100404 */
[----:B------:R2:W-:Y:S01]  /*35c0*/  ATOMS.XOR RZ, [UR5+0x10], R0 ;  /* 0x00001000ffff798c */ /* 0x0005e2000b800005 */
[----:B------:R-:W-:Y:S05]  /*35d0*/  BRA `(.L_x_64) ;  /* 0x0000000000107947 */ /* 0x000fea0003800000 */
.L_x_57:
[----:B------:R-:W-:Y:S02]  /*35e0*/  MOV R0, 0xffffffff ;  /* 0xffffffff00007802 */ /* 0x000fe40000000f00 */
[----:B------:R-:W-:-:S03]  /*35f0*/  MOV R4, 0x3620 ;  /* 0x0000362000047802 */ /* 0x000fc60000000f00 */
[----:B------:R1:W-:Y:S04]  /*3600*/  STS [UR6+0x120], R0 ;  /* 0x00012000ff007988 */ /* 0x0003e80008000806 */
[----:B-1---5:R-:W-:Y:S05]  /*3610*/  CALL.REL.NOINC `($__internal_1_$__cuda_sm10x_tcgen05_guardrail_trap_phase_invalid_during_alloc) ;  /* 0x0000004000707944 */ /* 0x022fea0003c00000 */
.L_x_64:
[----:B------:R-:W-:Y:S05]  /*3620*/  WARPSYNC.ALL ;  /* 0x0000000000007948 */ /* 0x000fea0003800000 */
[----:B------:R-:W3:Y:S01]  /*3630*/  S2UR UR4, SR_CgaCtaId ;  /* 0x00000000000479c3 */ /* 0x000ee20000008800 */
[----:B------:R-:W-:Y:S01]  /*3640*/  UMOV UR13, 0x400 ;  /* 0x00000400000d7882 */ /* 0x000fe20000000000 */
[----:B------:R-:W-:-:S06]  /*3650*/  NOP ;  /* 0x0000000000007918 */ /* 0x000fcc0000000000 */
[----:B------:R-:W-:Y:S06]  /*3660*/  BAR.ARV 0x6, 0xa0 ;  /* 0x0182800000007b1d */ /* 0x000fec0000002000 */
[----:B------:R-:W4:Y:S01]  /*3670*/  LDCU UR6, c[0x0][0x38c] ;  /* 0x00007180ff0677ac */ /* 0x000f220008000800 */
[----:B------:R-:W-:Y:S01]  /*3680*/  LOP3.LUT R3, R3, 0xffff, RZ, 0xc0, !PT ;  /* 0x0000ffff03037812 */ /* 0x000fe200078ec0ff */
[----:B-1----:R-:W-:Y:S01]  /*3690*/  IMAD.MOV.U32 R9, RZ, RZ, 0x1 ;  /* 0x00000001ff097424 */ /* 0x002fe200078e00ff */
[----:B------:R-:W-:Y:S01]  /*36a0*/  LOP3.LUT R2, R2, 0xffff, RZ, 0xc0, !PT ;  /* 0x0000ffff02027812 */ /* 0x000fe200078ec0ff */
[----:B------:R-:W-:Y:S01]  /*36b0*/  IMAD.MOV.U32 R8, RZ, RZ, RZ ;  /* 0x000000ffff087224 */ /* 0x000fe200078e00ff */
[----:B------:R-:W-:Y:S01]  /*36c0*/  R2UR UR16, R3 ;  /* 0x00000000031072ca */ /* 0x000fe200000e0000 */
[----:B------:R-:W-:Y:S01]  /*36d0*/  UMOV UR20, URZ ;  /* 0x000000ff00147c82 */ /* 0x000fe20008000000 */
[----:B------:R-:W-:-:S02]  /*36e0*/  R2UR UR24, R2 ;  /* 0x00000000021872ca */ /* 0x000fc400000e0000 */
[----:B------:R-:W-:Y:S01]  /*36f0*/  CS2R R2, SRZ ;  /* 0x0000000000027805 */ /* 0x000fe2000001ff00 */
[----:B------:R-:W-:Y:S01]  /*3700*/  UMOV UR10, URZ ;  /* 0x000000ff000a7c82 */ /* 0x000fe20008000000 */
[----:B---3--:R-:W-:Y:S02]  /*3710*/  ULEA UR13, UR4, UR13, 0x18 ;  /* 0x0000000d040d7291 */ /* 0x008fe4000f8ec0ff */
[----:B------:R-:W-:Y:S02]  /*3720*/  UISETP.NE.AND UP3, UPT, UR27, URZ, UPT ;  /* 0x000000ff1b00728c */ /* 0x000fe4000bf65270 */
[----:B------:R-:W-:Y:S02]  /*3730*/  UIADD3 UR5, UPT, UPT, UR13, 0x2400, URZ ;  /* 0x000024000d057890 */ /* 0x000fe4000fffe0ff */
[----:B------:R-:W-:Y:S02]  /*3740*/  UIADD3 UR4, UPT, UPT, UR13, 0x4c00, URZ ;  /* 0x00004c000d047890 */ /* 0x000fe4000fffe0ff */
[----:B----4-:R-:W-:Y:S01]  /*3750*/  UIADD3 UR6, UPT, UPT, UR6, 0x1f, URZ ;  /* 0x0000001f06067890 */ /* 0x010fe2000fffe0ff */
[----:B--2---:R-:W1:Y:S01]  /*3760*/  LDS R0, [UR13+0x120] ;  /* 0x0001200dff007984 */ /* 0x004e620008000800 */
[----:B------:R-:W-:-:S02]  /*3770*/  USHF.R.U32.HI UR5, URZ, 0x4, UR5 ;  /* 0x00000004ff057899 */ /* 0x000fc40008011605 */
[----:B------:R-:W-:Y:S02]  /*3780*/  USHF.R.S32.HI UR21, URZ, 0x1f, UR6 ;  /* 0x0000001fff157899 */ /* 0x000fe40008011406 */
[----:B------:R-:W-:Y:S02]  /*3790*/  USHF.R.U32.HI UR4, URZ, 0x4, UR4 ;  /* 0x00000004ff047899 */ /* 0x000fe40008011604 */
[----:B------:R-:W-:Y:S02]  /*37a0*/  ULEA.HI UR21, UR21, UR6, URZ, 0x5 ;  /* 0x0000000615157291 */ /* 0x000fe4000f8f28ff */
[----:B------:R-:W-:Y:S02]  /*37b0*/  ULOP3.LUT UR5, UR5, 0x3fff, URZ, 0xc0, !UPT ;  /* 0x00003fff05057892 */ /* 0x000fe4000f8ec0ff */
[----:B------:R-:W-:Y:S02]  /*37c0*/  USHF.R.S32.HI UR21, URZ, 0x5, UR21 ;  /* 0x00000005ff157899 */ /* 0x000fe40008011415 */
[----:B------:R-:W-:-:S02]  /*37d0*/  ULOP3.LUT UR18, UR4, 0x3fff, URZ, 0xc0, !UPT ;  /* 0x00003fff04127892 */ /* 0x000fc4000f8ec0ff */
[----:B------:R-:W-:Y:S02]  /*37e0*/  UISETP.LT.AND UP0, UPT, UR21, 0x1, UPT ;  /* 0x000000011500788c */ /* 0x000fe4000bf01270 */
[----:B------:R-:W-:Y:S02]  /*37f0*/  ULOP3.LUT UR17, UR5, 0x10000, URZ, 0xfc, !UPT ;  /* 0x0001000005117892 */ /* 0x000fe4000f8efcff */
[----:B------:R-:W-:Y:S02]  /*3800*/  ULOP3.LUT UR18, UR18, 0x10000, URZ, 0xfc, !UPT ;  /* 0x0001000012127892 */ /* 0x000fe4000f8efcff */
[----:B------:R-:W-:Y:S01]  /*3810*/  USEL UR25, UR21, 0x1, !UP0 ;  /* 0x0000000115197887 */ /* 0x000fe2000c000000 */
[----:B------:R-:W-:Y:S01]  /*3820*/  UMOV UR11, URZ ;  /* 0x000000ff000b7c82 */ /* 0x000fe20008000000 */
[----:B------:R-:W-:Y:S01]  /*3830*/  UMOV UR22, 0x0 ;  /* 0x0000000000167882 */ /* 0x000fe20000000000 */
[----:B------:R-:W-:Y:S01]  /*3840*/  UMOV UR23, 0x8100490 ;  /* 0x0810049000177882 */ /* 0x000fe20000000000 */
[----:B-1----:R-:W-:-:S15]  /*3850*/  R2UR UR26, R0 ;  /* 0x00000000001a72ca */ /* 0x002fde00000e0000 */
.L_x_75:
[C---:B------:R-:W-:Y:S02]  /*3860*/  LEA R0, R8.reuse, UR13, 0x3 ;  /* 0x0000000d08007c11 */ /* 0x040fe4000f8e18ff */
[----:B------:R-:W-:Y:S02]  /*3870*/  SHF.L.U32 R4, R3, 0x1f, RZ ;  /* 0x0000001f03047819 */ /* 0x000fe400000006ff */
[----:B------:R-:W-:Y:S02]  /*3880*/  LEA R5, R8, UR13, 0x4 ;  /* 0x0000000d08057c11 */ /* 0x000fe4000f8e20ff */
[----:B------:R-:W1:Y:S02]  /*3890*/  SYNCS.PHASECHK.TRANS64.TRYWAIT P0, [R0+URZ+0x70], R4 ;  /* 0x00007004000075a7 */ /* 0x000e6400080011ff */
[----:B-1-3--:R-:W-:Y:S05]  /*38a0*/  @!P0 BRA `(.L_x_68) ;  /* 0x0000003800988947 */ /* 0x00afea0003800000 */
.L_x_134:
[----:B-1----:R-:W1:Y:S01]  /*38b0*/  LDS.128 R4, [R5+0x100] ;  /* 0x0001000005047984 */ /* 0x002e620000000c00 */
[----:B------:R-:W-:Y:S02]  /*38c0*/  VIADD R0, R0, 0x80 ;  /* 0x0000008000007836 */ /* 0x000fe40000000000 */
[----:B------:R-:W-:Y:S01]  /*38d0*/  VIADD R8, R8, 0x1 ;  /* 0x0000000108087836 */ /* 0x000fe20000000000 */
[----:B------:R-:W-:Y:S01]  /*38e0*/  @!PT LDS RZ, [RZ] ;  /* 0x00000000fffff984 */ /* 0x000fe20000000800 */
[----:B------:R-:W-:Y:S01]  /*38f0*/  @!PT LDS RZ, [RZ] ;  /* 0x00000000fffff984 */ /* 0x000fe20000000800 */
[----:B------:R-:W-:Y:S01]  /*3900*/  @!PT LDS RZ, [RZ] ;  /* 0x00000000fffff984 */ /* 0x000fe20000000800 */
[----:B------:R-:W-:Y:S01]  /*3910*/  @!PT LDS RZ, [RZ] ;  /* 0x00000000fffff984 */ /* 0x000fe20000000800 */
[----:B------:R2:W-:Y:S06]  /*3920*/  MEMBAR.ALL.CTA ;  /* 0x0000000000007992 */ /* 0x0005ec0000008000 */
[----:B--2---:R-:W2:Y:S01]  /*3930*/  FENCE.VIEW.ASYNC.S ;  /* 0x00000000000073c6 */ /* 0x004ea20000000000 */
[----:B------:R-:W-:-:S04]  /*3940*/  PRMT R0, RZ, 0x654, R0 ;  /* 0x00000654ff007816 */ /* 0x000fc80000000000 */
[----:B--2---:R2:W-:Y:S01]  /*3950*/  SYNCS.ARRIVE.TRANS64.RED.A1T0 RZ, [R0+URZ], RZ ;  /* 0x000000ff00ff79a7 */ /* 0x0045e200081004ff */
[----:B-1----:R-:W-:Y:S01]  /*3960*/  LOP3.LUT P1, RZ, R6, 0x1, RZ, 0xc0, !PT ;  /* 0x0000000106ff7812 */ /* 0x002fe2000782c0ff */
[----:B--2---:R-:W-:-:S12]  /*3970*/  BRA.U UP3, `(.L_x_69) ;  /* 0x0000000103cc7547 */ /* 0x004fd8000b800000 */
[----:B------:R-:W1:Y:S01]  /*3980*/  LDCU UR4, c[0x0][0x38c] ;  /* 0x00007180ff0477ac */ /* 0x000e620008000800 */
[----:B------:R-:W-:Y:S02]  /*3990*/  PLOP3.LUT P2, PT, PT, PT, PT, 0x80, 0x8 ;  /* 0x000000000008781c */ /* 0x000fe40003f4f070 */
[----:B------:R-:W-:Y:S01]  /*39a0*/  SHF.L.U32 R4, R9, 0x1f, RZ ;  /* 0x0000001f09047819 */ /* 0x000fe200000006ff */
[----:B------:R-:W-:Y:S02]  /*39b0*/  ULEA UR19, UR20, UR13, 0x3 ;  /* 0x0000000d14137291 */ /* 0x000fe4000f8e18ff */
[----:B-1----:R-:W-:-:S06]  /*39c0*/  UISETP.GE.AND UP0, UPT, UR4, 0x1, UPT ;  /* 0x000000010400788c */ /* 0x002fcc000bf06270 */
[----:B------:R-:W-:-:S05]  /*39d0*/  PLOP3.LUT P0, PT, PT, PT, UP0, 0x80, 0x8 ;  /* 0x000000000008781c */ /* 0x000fca0003f0f008 */
[----:B------:R-:W-:-:S08]  /*39e0*/  @UP0 ULEA UR4, UR10, UR13, 0x3 ;  /* 0x0000000d0a040291 */ /* 0x000fd0000f8e18ff */
[----:B------:R-:W-:-:S04]  /*39f0*/  @P0 SHF.L.U32 R0, R2, 0x1f, RZ ;  /* 0x0000001f02000819 */ /* 0x000fc800000006ff */
[----:B------:R1:W2:Y:S01]  /*3a00*/  @P0 SYNCS.PHASECHK.TRANS64.TRYWAIT P2, [UR4], R0 ;  /* 0x00000000ff0005a7 */ /* 0x0002a20008041104 */
[----:B------:R-:W3:Y:S02]  /*3a10*/  SYNCS.PHASECHK.TRANS64.TRYWAIT P0, [UR19+0xb0], R4 ;  /* 0x0000b004ff0075a7 */ /* 0x000ee40008001113 */
[----:B-123--:R-:W-:Y:S05]  /*3a20*/  @!P0 BRA `(.L_x_70) ;  /* 0x00000038004c8947 */ /* 0x00efea0003800000 */
.L_x_136:
[----:B------:R-:W-:Y:S01]  /*3a30*/  UMOV UR14, UR11 ;  /* 0x0000000b000e7c82 */ /* 0x000fe20008000000 */
[----:B------:R-:W-:Y:S05]  /*3a40*/  BRA.U !UP0, `(.L_x_71) ;  /* 0x0000000108887547 */ /* 0x000fea000b800000 */
[----:B------:R-:W-:Y:S02]  /*3a50*/  UIADD3 UR14, UPT, UPT, UR25, UR11, URZ ;  /* 0x0000000b190e7290 */ /* 0x000fe4000fffe0ff */
[----:B------:R-:W-:Y:S02]  /*3a60*/  ULEA UR15, UR20, UR26, 0x5 ;  /* 0x0000001a140f7291 */ /* 0x000fe4000f8e28ff */
[----:B------:R-:W-:Y:S01]  /*3a70*/  UPLOP3.LUT UP2, UPT, UPT, UPT, UPT, 0x40, 0x4 ;  /* 0x000000000004789c */ /* 0x000fe20003f4e870 */
[----:B------:R-:W-:Y:S01]  /*3a80*/  UMOV UR12, UR21 ;  /* 0x00000015000c7c82 */ /* 0x000fe20008000000 */
[----:B------:R-:W-:-:S09]  /*3a90*/  UMOV UR5, UR10 ;  /* 0x0000000a00057c82 */ /* 0x000fd20008000000 */
.L_x_74:
[----:B--2---:R-:W-:Y:S01]  /*3aa0*/  ULEA UR6, UR5, UR13, 0x3 ;  /* 0x0000000d05067291 */ /* 0x004fe2000f8e18ff */
[----:B---3--:R-:W-:Y:S11]  /*3ab0*/  @P2 BRA `(.L_x_72) ;  /* 0x00000000000c2947 */ /* 0x008ff60003800000 */
[----:B-1----:R-:W-:Y:S04]  /*3ac0*/  SHF.L.U32 R4, R2, 0x1f, RZ ;  /* 0x0000001f02047819 */ /* 0x002fe800000006ff */
[----:B------:R-:W1:Y:S02]  /*3ad0*/  SYNCS.PHASECHK.TRANS64.TRYWAIT P0, [UR6], R4 ;  /* 0x00000004ff0075a7 */ /* 0x000e640008001106 */
[----:B-1----:R-:W-:Y:S05]  /*3ae0*/  @!P0 BRA `(.L_x_73) ;  /* 0x0000003800348947 */ /* 0x002fea0003800000 */
.L_x_72:
[----:B------:R-:W-:Y:S01]  /*3af0*/  UISETP.NE.AND UP0, UPT, UR12, 0x1, UPT ;  /* 0x000000010c00788c */ /* 0x000fe2000bf05270 */
[----:B------:R-:W-:Y:S01]  /*3b00*/  PLOP3.LUT P2, PT, PT, PT, PT, 0x80, 0x8 ;  /* 0x000000000008781c */ /* 0x000fe20003f4f070 */
[----:B------:R-:W-:Y:S02]  /*3b10*/  UIADD3 UR4, UPT, UPT, UR5, 0x1, URZ ;  /* 0x0000000105047890 */ /* 0x000fe4000fffe0ff */
[----:B------:R-:W-:Y:S02]  /*3b20*/  ULEA UR8, UR5, UR18, 0x6 ;  /* 0x0000001205087291 */ /* 0x000fe4000f8e30ff */
[----:B------:R-:W-:Y:S01]  /*3b30*/  UISETP.NE.AND UP1, UPT, UR4, 0x5, UPT ;  /* 0x000000050400788c */ /* 0x000fe2000bf25270 */
[----:B------:R-:W-:Y:S01]  /*3b40*/  PLOP3.LUT P0, PT, PT, PT, UP0, 0x80, 0x8 ;  /* 0x000000000008781c */ /* 0x000fe20003f0f008 */
[----:B------:R-:W-:Y:S02]  /*3b50*/  UIADD3 UR11, UPT, UPT, UR11, 0x1, URZ ;  /* 0x000000010b0b7890 */ /* 0x000fe4000fffe0ff */
[----:B------:R-:W-:Y:S02]  /*3b60*/  USEL UR7, URZ, 0x1, UP1 ;  /* 0x00000001ff077887 */ /* 0x000fe40008800000 */
[----:B------:R-:W-:Y:S01]  /*3b70*/  USEL UR10, UR4, URZ, UP1 ;  /* 0x000000ff040a7287 */ /* 0x000fe20008800000 */
[----:B------:R-:W-:Y:S01]  /*3b80*/  UMOV UR9, 0xc0004010 ;  /* 0xc000401000097882 */ /* 0x000fe20000000000 */
[----:B------:R-:W-:Y:S02]  /*3b90*/  UIADD3 UR12, UPT, UPT, UR12, -0x1, URZ ;  /* 0xffffffff0c0c7890 */ /* 0x000fe4000fffe0ff */
[----:B------:R-:W-:Y:S01]  /*3ba0*/  LOP3.LUT R2, R2, UR7, RZ, 0x3c, !PT ;  /* 0x0000000702027c12 */ /* 0x000fe2000f8e3cff */
[----:B------:R-:W-:Y:S01]  /*3bb0*/  @UP0 ULEA UR4, UR10, UR13, 0x3 ;  /* 0x0000000d0a040291 */ /* 0x000fe2000f8e18ff */
[----:B------:R-:W-:Y:S02]  /*3bc0*/  UMOV UR7, 0xc0004010 ;  /* 0xc000401000077882 */ /* 0x000fe40000000000 */
[----:B-1----:R-:W-:Y:S01]  /*3bd0*/  @P0 SHF.L.U32 R0, R2, 0x1f, RZ ;  /* 0x0000001f02000819 */ /* 0x002fe200000006ff */
[----:B------:R-:W-:Y:S05]  /*3be0*/  UISETP.NE.AND UP0, UPT, UR11, UR14, UPT ;  /* 0x0000000e0b00728c */ /* 0x000fea000bf05270 */
[----:B------:R2:W3:Y:S01]  /*3bf0*/  @P0 SYNCS.PHASECHK.TRANS64.TRYWAIT P2, [UR4], R0 ;  /* 0x00000000ff0005a7 */ /* 0x0004e20008041104 */
[----:B------:R-:W-:Y:S02]  /*3c00*/  UIADD3 UR4, UPT, UPT, UR6, 0x28, URZ ;  /* 0x0000002806047890 */ /* 0x000fe4000fffe0ff */
[----:B------:R-:W-:Y:S03]  /*3c10*/  ULEA UR6, UR5, UR17, 0x7 ;  /* 0x0000001105067291 */ /* 0x000fe6000f8e38ff */
[----:B------:R-:W-:Y:S06]  /*3c20*/  UMOV UR5, UR10 ;  /* 0x0000000a00057c82 */ /* 0x000fec0008000000 */
[----:B------:R2:W-:Y:S01]  /*3c30*/  UTCQMMA.2CTA gdesc[UR6], gdesc[UR8], tmem[UR15], tmem[UR22], idesc[UR23], UP2 ;  /* 0x00ff1608060075ea */ /* 0x0005e2000920030f */
[----:B------:R-:W-:Y:S01]  /*3c40*/  UPLOP3.LUT UP2, UPT, UPT, UPT, UPT, 0x80, 0x8 ;  /* 0x000000000008789c */ /* 0x000fe20003f4f070 */
[----:B------:R2:W-:Y:S01]  /*3c50*/  UTCBAR.2CTA.MULTICAST [UR4], URZ, UR16 ;  /* 0x000000ff040073e9 */ /* 0x0005e20008200810 */
[----:B------:R-:W-:Y:S09]  /*3c60*/  BRA.U UP0, `(.L_x_74) ;  /* 0xfffffffd008c7547 */ /* 0x000ff2000b83ffff */
.L_x_71:
[----:B--2---:R-:W-:Y:S01]  /*3c70*/  UIADD3 UR4, UPT, UPT, UR19, 0x90, URZ ;  /* 0x0000009013047890 */ /* 0x004fe2000fffe0ff */
[----:B------:R-:W-:-:S08]  /*3c80*/  UMOV UR11, UR14 ;  /* 0x0000000e000b7c82 */ /* 0x000fd00008000000 */
[----:B------:R2:W-:Y:S01]  /*3c90*/  UTCBAR.2CTA.MULTICAST [UR4], URZ, UR24 ;  /* 0x000000ff040073e9 */ /* 0x0005e20008200818 */
[----:B------:R-:W-:Y:S02]  /*3ca0*/  NOP ;  /* 0x0000000000007918 */ /* 0x000fe40000000000 */
.L_x_69:
[----:B--2---:R-:W-:Y:S01]  /*3cb0*/  UIADD3 UR4, UPT, UPT, UR20, 0x1, URZ ;  /* 0x0000000114047890 */ /* 0x004fe2000fffe0ff */
[----:B------:R-:W-:-:S03]  /*3cc0*/  ISETP.NE.AND P0, PT, R8, 0x2, PT ;  /* 0x000000020800780c */ /* 0x000fc60003f05270 */
[----:B------:R-:W-:Y:S01]  /*3cd0*/  UISETP.NE.AND UP0, UPT, UR4, 0x4, UPT ;  /* 0x000000040400788c */ /* 0x000fe2000bf05270 */
[----:B-1----:R-:W-:Y:S02]  /*3ce0*/  SEL R0, RZ, 0x1, P0 ;  /* 0x00000001ff007807 */ /* 0x002fe40000000000 */
[----:B------:R-:W-:Y:S01]  /*3cf0*/  SEL R8, R8, RZ, P0 ;  /* 0x000000ff08087207 */ /* 0x000fe20000000000 */
[----:B------:R-:W-:Y:S01]  /*3d00*/  USEL UR5, URZ, 0x1, UP0 ;  /* 0x00000001ff057887 */ /* 0x000fe20008000000 */
[----:B------:R-:W-:Y:S01]  /*3d10*/  LOP3.LUT R3, R3, R0, RZ, 0x3c, !PT ;  /* 0x0000000003037212 */ /* 0x000fe200078e3cff */
[----:B------:R-:W-:-:S04]  /*3d20*/  USEL UR20, UR4, URZ, UP0 ;  /* 0x000000ff04147287 */ /* 0x000fc80008000000 */
[----:B------:R-:W-:Y:S01]  /*3d30*/  LOP3.LUT R9, R9, UR5, RZ, 0x3c, !PT ;  /* 0x0000000509097c12 */ /* 0x000fe2000f8e3cff */
[----:B------:R-:W-:Y:S07]  /*3d40*/  @P1 BRA `(.L_x_75) ;  /* 0xfffffff800c41947 */ /* 0x000fee000383ffff */
[----:B------:R-:W1:Y:S01]  /*3d50*/  S2UR UR8, SR_CgaCtaId ;  /* 0x00000000000879c3 */ /* 0x000e620000008800 */
[----:B------:R-:W-:Y:S01]  /*3d60*/  ELECT P0, URZ, PT ;  /* 0x0000000000ff782f */ /* 0x000fe20003800000 */
[----:B------:R-:W-:Y:S01]  /*3d70*/  HFMA2 R0, -RZ, RZ, 0, 5.9604644775390625e-08 ;  /* 0x00000001ff007431 */ /* 0x000fe200000001ff */
[----:B------:R-:W-:-:S05]  /*3d80*/  UMOV UR4, 0x40 ;  /* 0x0000004000047882 */ /* 0x000fca0000000000 */
[----:B------:R-:W-:Y:S01]  /*3d90*/  UVIRTCOUNT.DEALLOC.SMPOOL 0x80 ;  /* 0x000000800000784c */ /* 0x000fe20000000000 */
[----:B------:R-:W-:Y:S02]  /*3da0*/  UISETP.NE.AND UP1, UPT, UR27, URZ, UPT ;  /* 0x000000ff1b00728c */ /* 0x000fe4000bf25270 */
[----:B-1----:R-:W-:-:S09]  /*3db0*/  ULEA UR8, UR8, UR4, 0x18 ;  /* 0x0000000408087291 */ /* 0x002fd2000f8ec0ff */
[----:B------:R1:W-:Y:S01]  /*3dc0*/  @P0 STS.U8 [UR8+0x1c], R0 ;  /* 0x00001c00ff000988 */ /* 0x0003e20008000008 */
[----:B------:R-:W-:Y:S05]  /*3dd0*/  BRA.U UP1, `(.L_x_76) ;  /* 0x0000000101a07547 */ /* 0x000fea000b800000 */
[----:B------:R-:W-:Y:S01]  /*3de0*/  UIADD3 UR7, UPT, UPT, UR13, 0xb0, URZ ;  /* 0x000000b00d077890 */ /* 0x000fe2000fffe0ff */
[----:B------:R-:W-:-:S03]  /*3df0*/  SHF.L.U32 R2, R9, 0x1f, RZ ;  /* 0x0000001f09027819 */ /* 0x000fc600000006ff */
[----:B------:R-:W-:-:S09]  /*3e00*/  ULEA UR4, UR20, UR7, 0x3 ;  /* 0x0000000714047291 */ /* 0x000fd2000f8e18ff */
[----:B------:R-:W2:Y:S02]  /*3e10*/  SYNCS.PHASECHK.TRANS64.TRYWAIT P0, [UR4], R2 ;  /* 0x00000002ff0075a7 */ /* 0x000ea40008001104 */
[----:B--2---:R-:W-:Y:S05]  /*3e20*/  @!P0 BRA `(.L_x_77) ;  /* 0x00000034007c8947 */ /* 0x004fea0003800000 */
.L_x_139:
        /* <DEDUP_REMOVED lines=9> */
.L_x_141:
        /* <DEDUP_REMOVED lines=9> */
.L_x_143:
[----:B------:R-:W-:-:S04]  /*3f50*/  UIADD3 UR4, UPT, UPT, UR4, 0x1, URZ ;  /* 0x0000000104047890 */ /* 0x000fc8000fffe0ff */
[----:B------:R-:W-:-:S04]  /*3f60*/  UISETP.NE.AND UP0, UPT, UR4, 0x4, UPT ;  /* 0x000000040400788c */ /* 0x000fc8000bf05270 */
[----:B------:R-:W-:Y:S02]  /*3f70*/  USEL UR5, URZ, 0x1, UP0 ;  /* 0x00000001ff057887 */ /* 0x000fe40008000000 */
[----:B------:R-:W-:-:S04]  /*3f80*/  USEL UR4, UR4, URZ, UP0 ;  /* 0x000000ff04047287 */ /* 0x000fc80008000000 */
[----:B------:R-:W-:Y:S01]  /*3f90*/  ULEA UR4, UR4, UR7, 0x3 ;  /* 0x0000000704047291 */ /* 0x000fe2000f8e18ff */
[----:B------:R-:W-:-:S04]  /*3fa0*/  LOP3.LUT R2, R2, UR5, RZ, 0x3c, !PT ;  /* 0x0000000502027c12 */ /* 0x000fc8000f8e3cff */
[----:B------:R-:W-:Y:S01]  /*3fb0*/  SHF.L.U32 R2, R2, 0x1f, RZ ;  /* 0x0000001f02027819 */ /* 0x000fe200000006ff */
[----:B-1----:R-:W-:-:S04]  /*3fc0*/  IMAD.U32 R0, RZ, RZ, UR4 ;  /* 0x00000004ff007e24 */ /* 0x002fc8000f8e00ff */
[----:B------:R1:W2:Y:S03]  /*3fd0*/  SYNCS.PHASECHK.TRANS64.TRYWAIT P0, [R0+URZ], R2 ;  /* 0x00000002000075a7 */ /* 0x0002a600080011ff */
[----:B--2---:R-:W-:Y:S05]  /*3fe0*/  @!P0 NANOSLEEP.SYNCS 0x989680 ;  /* 0x009896800000895d */ /* 0x004fea0003900000 */
[----:B------:R-:W2:Y:S02]  /*3ff0*/  @!P0 SYNCS.PHASECHK.TRANS64 P0, [R0+URZ], R2 ;  /* 0x00000002000085a7 */ /* 0x000ea400080010ff */
[----:B--2---:R-:W-:Y:S05]  /*4000*/  @P0 BRA `(.L_x_80) ;  /* 0x0000000000200947 */ /* 0x004fea0003800000 */
.L_x_81:
[----:B--2---:R2:W4:Y:S02]  /*4010*/  SYNCS.PHASECHK.TRANS64.TRYWAIT P0, [R0+URZ], R2 ;  /* 0x00000002000075a7 */ /* 0x00452400080011ff */
[----:B----4-:R-:W-:Y:S05]  /*4020*/  @!P0 NANOSLEEP.SYNCS 0x989680 ;  /* 0x009896800000895d */ /* 0x010fea0003900000 */
[----:B------:R-:W4:Y:S02]  /*4030*/  @!P0 SYNCS.PHASECHK.TRANS64 P0, [R0+URZ], R2 ;  /* 0x00000002000085a7 */ /* 0x000f2400080010ff */
[----:B----4-:R-:W-:Y:S05]  /*4040*/  @!P0 BRA `(.L_x_81) ;  /* 0xfffffffc00f08947 */ /* 0x010fea000383ffff */
[----:B------:R-:W-:Y:S05]  /*4050*/  BRA `(.L_x_80) ;  /* 0x00000000000c7947 */ /* 0x000fea0003800000 */
.L_x_76:
[----:B------:R-:W-:-:S04]  /*4060*/  UIADD3 UR4, UPT, UPT, UR13, 0xf0, URZ ;  /* 0x000000f00d047890 */ /* 0x000fc8000fffe0ff */
[----:B------:R-:W-:-:S09]  /*4070*/  UPRMT UR4, UR29, 0x654, UR4 ;  /* 0x000006541d047896 */ /* 0x000fd20008000004 */
[----:B------:R-:W-:Y:S03]  /*4080*/  SYNCS.ARRIVE.TRANS64.RED.A1T0 RZ, [UR4], RZ ;  /* 0x000000ffffff79a7 */ /* 0x000fe60008100404 */
.L_x_80:
[----:B-12---:R-:W-:Y:S01]  /*4090*/  SHF.L.U32 R2, RZ, 0x1f, RZ ;  /* 0x0000001fff027819 */ /* 0x006fe200000006ff */
[----:B------:R-:W-:Y:S01]  /*40a0*/  UIADD3 UR4, UPT, UPT, UR13, 0xf0, URZ ;  /* 0x000000f00d047890 */ /* 0x000fe2000fffe0ff */
[----:B------:R-:W-:Y:S02]  /*40b0*/  PLOP3.LUT P0, PT, PT, PT, UP1, 0x80, 0x8 ;  /* 0x000000000008781c */ /* 0x000fe40003f0f018 */
[----:B------:R-:W1:Y:S02]  /*40c0*/  SYNCS.PHASECHK.TRANS64.TRYWAIT P1, [UR13+0xf0], R2 ;  /* 0x0000f002ff0075a7 */ /* 0x000e64000802110d */
[----:B-1----:R-:W-:Y:S09]  /*40d0*/  @!P1 BRA `(.L_x_82) ;  /* 0x0000003400189947 */ /* 0x002ff20003800000 */
.L_x_145:
[----:B------:R-:W-:Y:S01]  /*40e0*/  @!UP1 UPRMT UR4, UR29, 0x654, UR4 ;  /* 0x000006541d049896 */ /* 0x000fe20008000004 */
[----:B------:R-:W-:Y:S01]  /*40f0*/  UMOV UR5, 0xffff ;  /* 0x0000ffff00057882 */ /* 0x000fe20000000000 */
[----:B------:R-:W-:-:S07]  /*4100*/  UMOV UR6, 0x1 ;  /* 0x0000000100067882 */ /* 0x000fce0000000000 */
[----:B------:R-:W-:Y:S01]  /*4110*/  @!P0 SYNCS.ARRIVE.TRANS64.RED.A1T0 RZ, [UR4], RZ ;  /* 0x000000ffffff89a7 */ /* 0x000fe20008100404 */
[----:B------:R-:W-:Y:S01]  /*4120*/  NOP ;  /* 0x0000000000007918 */ /* 0x000fe20000000000 */
[----:B-1----:R-:W1:Y:S01]  /*4130*/  LDS R0, [UR8+0x14] ;  /* 0x00001408ff007984 */ /* 0x002e620008000800 */
[----:B------:R-:W-:-:S04]  /*4140*/  ULOP3.LUT UR4, UR26, 0xffff, URZ, 0xc0, !UPT ;  /* 0x0000ffff1a047892 */ /* 0x000fc8000f8ec0ff */
[----:B------:R-:W-:-:S04]  /*4150*/  USHF.R.U32.HI UR4, URZ, 0x5, UR4 ;  /* 0x00000005ff047899 */ /* 0x000fc80008011604 */
[----:B------:R-:W-:Y:S02]  /*4160*/  USHF.L.U32 UR5, UR5, UR4, URZ ;  /* 0x0000000405057299 */ /* 0x000fe400080006ff */
[----:B------:R-:W-:-:S04]  /*4170*/  USHF.L.U32 UR4, UR6, UR4, URZ ;  /* 0x0000000406047299 */ /* 0x000fc800080006ff */
[----:B-1----:R-:W-:-:S04]  /*4180*/  LOP3.LUT R0, R0, UR5, RZ, 0xc0, !PT ;  /* 0x0000000500007c12 */ /* 0x002fc8000f8ec0ff */
[----:B------:R-:W-:-:S13]  /*4190*/  ISETP.NE.AND P0, PT, R0, UR5, PT ;  /* 0x0000000500007c0c */ /* 0x000fda000bf05270 */
[----:B------:R-:W-:Y:S05]  /*41a0*/  @P0 BRA `(.L_x_83) ;  /* 0x0000000000580947 */ /* 0x000fea0003800000 */
[----:B------:R-:W1:Y:S02]  /*41b0*/  LDS R0, [UR8+0x18] ;  /* 0x00001808ff007984 */ /* 0x000e640008000800 */
[----:B-1----:R-:W-:-:S04]  /*41c0*/  LOP3.LUT R0, R0, UR4, RZ, 0xc0, !PT ;  /* 0x0000000400007c12 */ /* 0x002fc8000f8ec0ff */
[----:B------:R-:W-:-:S13]  /*41d0*/  ISETP.NE.AND P0, PT, R0, UR4, PT ;  /* 0x0000000400007c0c */ /* 0x000fda000bf05270 */
[----:B------:R-:W-:Y:S05]  /*41e0*/  @P0 BRA `(.L_x_84) ;  /* 0x00000000003c0947 */ /* 0x000fea0003800000 */
[----:B------:R-:W1:Y:S01]  /*41f0*/  S2R R2, SR_LANEID ;  /* 0x0000000000027919 */ /* 0x000e620000000000 */
[----:B------:R-:W-:-:S06]  /*4200*/  ULOP3.LUT UR5, URZ, UR5, URZ, 0x33, !UPT ;  /* 0x00000005ff057292 */ /* 0x000fcc000f8e33ff */
[----:B------:R-:W-:-:S04]  /*4210*/  IMAD.U32 R0, RZ, RZ, UR5 ;  /* 0x00000005ff007e24 */ /* 0x000fc8000f8e00ff */
[----:B------:R2:W4:Y:S02]  /*4220*/  REDUX UR7, R0 ;  /* 0x00000000000773c4 */ /* 0x0005240000000000 */
[----:B------:R1:W-:Y:S01]  /*4230*/  UTCATOMSWS.AND URZ, UR5 ;  /* 0x0000000500ff79e3 */ /* 0x0003e20008000000 */
[----:B--2---:R-:W-:Y:S01]  /*4240*/  LOP3.LUT R0, RZ, UR4, RZ, 0x33, !PT ;  /* 0x00000004ff007c12 */ /* 0x004fe2000f8e33ff */
[----:B------:R-:W-:Y:S02]  /*4250*/  VOTEU.ANY UR4, UPT, PT ;  /* 0x0000000000047886 */ /* 0x000fe400038e0100 */
[----:B------:R-:W-:Y:S02]  /*4260*/  UFLO.U32 UR4, UR4 ;  /* 0x00000004000472bd */ /* 0x000fe400080e0000 */
[----:B------:R-:W2:Y:S04]  /*4270*/  REDUX UR6, R0 ;  /* 0x00000000000673c4 */ /* 0x000ea80000000000 */
[----:B-1----:R-:W-:-:S02]  /*4280*/  ISETP.EQ.U32.AND P0, PT, R2, UR4, PT ;  /* 0x0000000402007c0c */ /* 0x002fc4000bf02070 */
[----:B----4-:R-:W-:-:S11]  /*4290*/  MOV R2, UR7 ;  /* 0x0000000700027c02 */ /* 0x010fd60008000f00 */
[----:B------:R1:W-:Y:S01]  /*42a0*/  @P0 ATOMS.AND RZ, [UR8+0x14], R2 ;  /* 0x00001402ffff098c */ /* 0x0003e2000a800008 */
[----:B--2---:R-:W-:-:S05]  /*42b0*/  IMAD.U32 R0, RZ, RZ, UR6 ;  /* 0x00000006ff007e24 */ /* 0x004fca000f8e00ff */
[----:B------:R1:W-:Y:S01]  /*42c0*/  @P0 ATOMS.AND RZ, [UR8+0x18], R0 ;  /* 0x00001800ffff098c */ /* 0x0003e2000a800008 */
[----:B------:R-:W-:Y:S05]  /*42d0*/  BRA `(.L_x_85) ;  /* 0x0000000000147947 */ /* 0x000fea0003800000 */
.L_x_84:
[----:B------:R-:W-:Y:S02]  /*42e0*/  MOV R2, 0x4300 ;  /* 0x0000430000027802 */ /* 0x000fe40000000f00 */
[----:B---3-5:R-:W-:Y:S05]  /*42f0*/  CALL.REL.NOINC `($__internal_0_$__cuda_sm10x_tcgen05_guardrail_trap_col_being_dealloced_not_returned_by_alloc) ;  /* 0x00000034002c7944 */ /* 0x028fea0003c00000 */
[----:B------:R-:W-:Y:S05]  /*4300*/  BRA `(.L_x_85) ;  /* 0x0000000000087947 */ /* 0x000fea0003800000 */
.L_x_83:
[----:B------:R-:W-:Y:S02]  /*4310*/  MOV R2, 0x4330 ;  /* 0x0000433000027802 */ /* 0x000fe40000000f00 */
[----:B---3-5:R-:W-:Y:S05]  /*4320*/  CALL.REL.NOINC `($__internal_2_$__cuda_sm10x_tcgen05_guardrail_trap_unallocated_columns_being_dealloced) ;  /* 0x0000003400387944 */ /* 0x028fea0003c00000 */
.L_x_85:
[----:B------:R-:W-:Y:S01]  /*4330*/  NOP ;  /* 0x0000000000007918 */ /* 0x000fe20000000000 */
[----:B------:R-:W-:Y:S05]  /*4340*/  EXIT ;  /* 0x000000000000794d */ /* 0x000fea0003800000 */
.L_x_56:
[----:B------:R-:W-:-:S09]  /*4350*/  UISETP.NE.OR UP0, UPT, UR13, 0x3, !UP3 ;  /* 0x000000030d00788c */ /* 0x000fd2000df05670 */
[----:B------:R-:W-:Y:S05]  /*4360*/  BRA.U UP0, `(.L_x_86) ;  /* 0x0000000d000c7547 */ /* 0x000fea000b800000 */
[----:B------:R-:W1:Y:S01]  /*4370*/  S2UR UR10, SR_CgaCtaId ;  /* 0x00000000000a79c3 */ /* 0x000e620000008800 */
[----:B------:R-:W2:Y:S01]  /*4380*/  LDCU UR26, c[0x0][0x370] ;  /* 0x00006e00ff1a77ac */ /* 0x000ea20008000800 */
[----:B------:R-:W-:Y:S02]  /*4390*/  HFMA2 R13, -RZ, RZ, 0, 0 ;  /* 0x00000000ff0d7431 */ /* 0x000fe400000001ff */
[----:B------:R-:W-:Y:S01]  /*43a0*/  IMAD.MOV.U32 R15, RZ, RZ, 0x1 ;  /* 0x00000001ff0f7424 */ /* 0x000fe200078e00ff */
[----:B------:R-:W-:Y:S01]  /*43b0*/  MOV R12, 0x1000 ;  /* 0x00001000000c7802 */ /* 0x000fe20000000f00 */
[----:B------:R-:W2:Y:S01]  /*43c0*/  LDCU.128 UR28, c[0x0][0xb10] ;  /* 0x00016200ff1c77ac */ /* 0x000ea20008000c00 */
[----:B------:R-:W-:Y:S01]  /*43d0*/  IMAD.MOV.U32 R14, RZ, RZ, RZ ;  /* 0x000000ffff0e7224 */ /* 0x000fe200078e00ff */
[----:B------:R-:W3:Y:S01]  /*43e0*/  LDC.64 R16, c[0x0][0x348] ;  /* 0x0000d200ff107b82 */ /* 0x000ee20000000a00 */
[----:B------:R-:W4:Y:S01]  /*43f0*/  LDCU UR25, c[0x0][0x374] ;  /* 0x00006e80ff1977ac */ /* 0x000f220008000800 */
[----:B------:R-:W1:Y:S06]  /*4400*/  LDCU UR16, c[0x0][0xb0c] ;  /* 0x00016180ff1077ac */ /* 0x000e6c0008000800 */
[----:B------:R-:W3:Y:S01]  /*4410*/  LDC.64 R2, c[0x0][0x888] ;  /* 0x00022200ff027b82 */ /* 0x000ee20000000a00 */
[----:B------:R-:W1:Y:S01]  /*4420*/  LDCU UR35, c[0x0][0xb20] ;  /* 0x00016400ff2377ac */ /* 0x000e620008000800 */
[----:B------:R-:W1:Y:S06]  /*4430*/  LDCU UR4, c[0x0][0xb30] ;  /* 0x00016600ff0477ac */ /* 0x000e6c0008000800 */
[----:B------:R-:W3:Y:S01]  /*4440*/  LDC.64 R4, c[0x0][0x890] ;  /* 0x00022400ff047b82 */ /* 0x000ee20000000a00 */
[----:B------:R-:W-:Y:S01]  /*4450*/  UMOV UR17, 0x400 ;  /* 0x0000040000117882 */ /* 0x000fe20000000000 */
[----:B--2---:R-:W-:-:S02]  /*4460*/  UIMAD.WIDE.U32 UR6, UR26, UR28, URZ ;  /* 0x0000001c1a0672a5 */ /* 0x004fc4000f8e00ff */
[----:B----4-:R-:W-:Y:S02]  /*4470*/  UIMAD.WIDE.U32 UR8, UR25, UR31, URZ ;  /* 0x0000001f190872a5 */ /* 0x010fe4000f8e00ff */
[----:B-1----:R-:W-:Y:S02]  /*4480*/  ULEA UR17, UR10, UR17, 0x18 ;  /* 0x000000110a117291 */ /* 0x002fe4000f8ec0ff */
[----:B------:R-:W-:Y:S02]  /*4490*/  UPLOP3.LUT UP3, UPT, UPT, UPT, UPT, 0x40, 0x4 ;  /* 0x000000000004789c */ /* 0x000fe40003f6e870 */
[----:B------:R-:W-:Y:S01]  /*44a0*/  UIADD3 UR27, UPT, UPT, UR17, 0x50, URZ ;  /* 0x00000050111b7890 */ /* 0x000fe2000fffe0ff */
[----:B------:R-:W-:Y:S01]  /*44b0*/  UMOV UR6, UR7 ;  /* 0x0000000700067c82 */ /* 0x000fe20008000000 */
[----:B------:R-:W-:Y:S01]  /*44c0*/  UMOV UR32, UR9 ;  /* 0x0000000900207c82 */ /* 0x000fe20008000000 */
[----:B------:R-:W-:Y:S02]  /*44d0*/  UISETP.GE.AND UP0, UPT, UR40, 0x1, UPT ;  /* 0x000000012800788c */ /* 0x000fe4000bf06270 */
[----:B------:R-:W-:Y:S01]  /*44e0*/  UISETP.NE.AND UP4, UPT, UR40, 0x1, UPT ;  /* 0x000000012800788c */ /* 0x000fe2000bf85270 */
[----:B------:R-:W1:Y:S01]  /*44f0*/  LDCU.64 UR14, c[0x0][0xb28] ;  /* 0x00016500ff0e77ac */ /* 0x000e620008000a00 */
[----:B------:R-:W-:-:S02]  /*4500*/  UISETP.NE.AND UP6, UPT, UR16, 0x1, UPT ;  /* 0x000000011000788c */ /* 0x000fc4000bfc5270 */
[----:B------:R-:W-:Y:S02]  /*4510*/  UISETP.NE.AND UP5, UPT, UR30, 0x1, UPT ;  /* 0x000000011e00788c */ /* 0x000fe4000bfa5270 */
[----:B------:R-:W-:Y:S02]  /*4520*/  UPRMT UR27, UR10, 0x654, UR27 ;  /* 0x000006540a1b7896 */ /* 0x000fe4000800001b */
[----:B------:R-:W-:Y:S02]  /*4530*/  USHF.R.U32.HI UR33, URZ, UR29, UR6 ;  /* 0x0000001dff217299 */ /* 0x000fe40008011606 */
[----:B------:R-:W-:Y:S02]  /*4540*/  USHF.R.U32.HI UR32, URZ, UR35, UR32 ;  /* 0x00000023ff207299 */ /* 0x000fe40008011620 */
[----:B------:R-:W-:-:S11]  /*4550*/  UISETP.NE.AND UP2, UPT, UR4, 0x1, UPT ;  /* 0x000000010400788c */ /* 0x000fd6000bf45270 */
.L_x_94:
[C---:B------:R-:W-:Y:S02]  /*4560*/  LEA R7, R14.reuse, UR17, 0x3 ;  /* 0x000000110e077c11 */ /* 0x040fe4000f8e18ff */
[----:B------:R-:W-:Y:S02]  /*4570*/  SHF.L.U32 R0, R13, 0x1f, RZ ;  /* 0x0000001f0d007819 */ /* 0x000fe400000006ff */
[----:B------:R-:W-:Y:S02]  /*4580*/  LEA R8, R14, UR17, 0x4 ;  /* 0x000000110e087c11 */ /* 0x000fe4000f8e20ff */
[----:B--2---:R-:W2:Y:S02]  /*4590*/  SYNCS.PHASECHK.TRANS64.TRYWAIT P0, [R7+URZ+0x70], R0 ;  /* 0x00007000070075a7 */ /* 0x004ea400080011ff */
[----:B--2---:R-:W-:Y:S05]  /*45a0*/  @!P0 BRA `(.L_x_87) ;  /* 0x0000002c00fc8947 */ /* 0x004fea0003800000 */
.L_x_146:
[----:B------:R-:W4:Y:S01]  /*45b0*/  LDS.128 R8, [R8+0x100] ;  /* 0x0001000008087984 */ /* 0x000f220000000c00 */
[----:B------:R-:W-:Y:S01]  /*45c0*/  UISETP.GE.AND UP0, UPT, UR40, 0x1, UPT ;  /* 0x000000012800788c */ /* 0x000fe2000bf06270 */
[----:B------:R-:W-:Y:S01]  /*45d0*/  @!PT LDS RZ, [RZ] ;  /* 0x00000000fffff984 */ /* 0x000fe20000000800 */
[----:B------:R-:W-:Y:S01]  /*45e0*/  @!PT LDS RZ, [RZ] ;  /* 0x00000000fffff984 */ /* 0x000fe20000000800 */
[----:B------:R-:W-:Y:S01]  /*45f0*/  @!PT LDS RZ, [RZ] ;  /* 0x00000000fffff984 */ /* 0x000fe20000000800 */
[----:B------:R-:W-:Y:S01]  /*4600*/  @!PT LDS RZ, [RZ] ;  /* 0x00000000fffff984 */ /* 0x000fe20000000800 */
[----:B------:R1:W-:Y:S06]  /*4610*/  MEMBAR.ALL.CTA ;  /* 0x0000000000007992 */ /* 0x0003ec0000008000 */
[----:B-1----:R-:W1:Y:S01]  /*4620*/  FENCE.VIEW.ASYNC.S ;  /* 0x00000000000073c6 */ /* 0x002e620000000000 */
[----:B----4-:R-:W-:Y:S11]  /*4630*/  LOP3.LUT P0, RZ, R10, 0x1, RZ, 0xc0, !PT ;  /* 0x000000010aff7812 */ /* 0x010ff6000780c0ff */
[----:B------:R-:W-:Y:S02]  /*4640*/  @!UPT UIADD3 URZ, UPT, UPT, URZ, URZ, URZ ;  /* 0x000000fffffff290 */ /* 0x000fe4000fffe0ff */
[----:B-1----:R-:W-:Y:S01]  /*4650*/  VOTEU.ANY UP1, P0 ;  /* 0x0000000000ff7886 */ /* 0x002fe20000020100 */
[----:B------:R-:W-:Y:S11]  /*4660*/  PLOP3.LUT P0, PT, PT, PT, UP1, 0x80, 0x8 ;  /* 0x000000000008781c */ /* 0x000ff60003f0f018 */
[----:B------:R-:W-:Y:S02]  /*4670*/  @!UPT UIADD3 URZ, UPT, UPT, URZ, URZ, URZ ;  /* 0x000000fffffff290 */ /* 0x000fe4000fffe0ff */
[----:B--2---:R-:W-:Y:S02]  /*4680*/  @P0 SHF.R.U32.HI R0, RZ, 0x10, R9 ;  /* 0x00000010ff000819 */ /* 0x004fe40000011609 */
[----:B------:R-:W-:Y:S02]  /*4690*/  @P0 MOV R6, R8 ;  /* 0x0000000800060202 */ /* 0x000fe40000000f00 */
[----:B------:R-:W-:Y:S01]  /*46a0*/  @P0 R2UR UR4, R0 ;  /* 0x00000000000402ca */ /* 0x000fe200000e0000 */
[----:B------:R-:W-:Y:S01]  /*46b0*/  VIADD R0, R7, 0x80 ;  /* 0x0000008007007836 */ /* 0x000fe20000000000 */
[----:B------:R-:W-:Y:S02]  /*46c0*/  @P0 LOP3.LUT R8, R9, 0xffff, RZ, 0xc0, !PT ;  /* 0x0000ffff09080812 */ /* 0x000fe400078ec0ff */
[----:B------:R-:W-:Y:S02]  /*46d0*/  @P0 R2UR UR6, R6 ;  /* 0x00000000060602ca */ /* 0x000fe400000e0000 */
[----:B------:R-:W-:Y:S02]  /*46e0*/  PRMT R0, RZ, 0x654, R0 ;  /* 0x00000654ff007816 */ /* 0x000fe40000000000 */
[----:B------:R-:W-:Y:S02]  /*46f0*/  @P0 R2UR UR5, R8 ;  /* 0x00000000080502ca */ /* 0x000fe400000e0000 */
[----:B------:R1:W-:Y:S03]  /*4700*/  SYNCS.ARRIVE.TRANS64.RED.A1T0 RZ, [R0+URZ], RZ ;  /* 0x000000ff00ff79a7 */ /* 0x0003e600081004ff */
[----:B------:R-:W-:Y:S04]  /*4710*/  @UP1 UMOV UR24, UR4 ;  /* 0x0000000400181c82 */ /* 0x000fe80008000000 */
[----:B------:R-:W-:Y:S04]  /*4720*/  @UP1 UMOV UR13, UR6 ;  /* 0x00000006000d1c82 */ /* 0x000fe80008000000 */
[----:B------:R-:W-:Y:S01]  /*4730*/  @UP1 UMOV UR7, UR5 ;  /* 0x0000000500071c82 */ /* 0x000fe20008000000 */
[----:B------:R-:W-:Y:S05]  /*4740*/  BRA.U !UP0, `(.L_x_88) ;  /* 0x0000000108a47547 */ /* 0x000fea000b800000 */
[----:B------:R-:W-:Y:S02]  /*4750*/  UIMAD.WIDE.U32 UR10, UR7, UR31, URZ ;  /* 0x0000001f070a72a5 */ /* 0x000fe4000f8e00ff */
[----:B------:R-:W-:Y:S02]  /*4760*/  UIMAD.WIDE.U32 UR18, UR13, UR28, URZ ;  /* 0x0000001c0d1272a5 */ /* 0x000fe4000f8e00ff */
[----:B------:R-:W-:Y:S02]  /*4770*/  USEL UR4, UR25, UR32, !UP5 ;  /* 0x0000002019047287 */ /* 0x000fe4000e800000 */
[----:B------:R-:W-:Y:S02]  /*4780*/  USEL UR8, UR26, UR33, !UP6 ;  /* 0x000000211a087287 */ /* 0x000fe4000f000000 */
[----:B------:R-:W-:Y:S02]  /*4790*/  UIMAD.WIDE.U32 UR20, UR4, UR14, URZ ;  /* 0x0000000e041472a5 */ /* 0x000fe4000f8e00ff */
[----:B------:R-:W-:Y:S01]  /*47a0*/  UIMAD.WIDE.U32 UR22, UR8, UR14, URZ ;  /* 0x0000000e081672a5 */ /* 0x000fe2000f8e00ff */
[----:B------:R-:W-:Y:S02]  /*47b0*/  UMOV UR5, UR11 ;  /* 0x0000000b00057c82 */ /* 0x000fe40008000000 */
[----:B------:R-:W-:Y:S03]  /*47c0*/  USHF.R.U32.HI UR6, URZ, UR35, UR5 ;  /* 0x00000023ff067299 */ /* 0x000fe60008011605 */
[----:B------:R-:W-:Y:S01]  /*47d0*/  UMOV UR5, UR19 ;  /* 0x0000001300057c82 */ /* 0x000fe20008000000 */
[----:B------:R-:W-:Y:S02]  /*47e0*/  USEL UR6, UR7, UR6, !UP5 ;  /* 0x0000000607067287 */ /* 0x000fe4000e800000 */
[----:B------:R-:W-:Y:S02]  /*47f0*/  USHF.R.U32.HI UR9, URZ, UR29, UR5 ;  /* 0x0000001dff097299 */ /* 0x000fe40008011605 */
[----:B------:R-:W-:Y:S01]  /*4800*/  UIMAD.WIDE.U32 UR10, UR6, UR14, URZ ;  /* 0x0000000e060a72a5 */ /* 0x000fe2000f8e00ff */
[----:B------:R-:W-:Y:S02]  /*4810*/  UMOV UR5, UR21 ;  /* 0x0000001500057c82 */ /* 0x000fe40008000000 */
[----:B------:R-:W-:Y:S03]  /*4820*/  @UP4 USHF.R.U32.HI UR4, URZ, UR15, UR5 ;  /* 0x0000000fff044299 */ /* 0x000fe60008011605 */
[----:B------:R-:W-:Y:S01]  /*4830*/  UMOV UR5, UR23 ;  /* 0x0000001700057c82 */ /* 0x000fe20008000000 */
[----:B------:R-:W-:Y:S02]  /*4840*/  UIMAD UR4, UR40, UR4, URZ ;  /* 0x00000004280472a4 */ /* 0x000fe4000f8e02ff */
[----:B------:R-:W-:Y:S02]  /*4850*/  @UP4 USHF.R.U32.HI UR8, URZ, UR15, UR5 ;  /* 0x0000000fff084299 */ /* 0x000fe40008011605 */
[----:B------:R-:W-:Y:S02]  /*4860*/  USEL UR5, UR13, UR9, !UP6 ;  /* 0x000000090d057287 */ /* 0x000fe4000f000000 */
[----:B------:R-:W-:Y:S02]  /*4870*/  UIMAD UR9, UR40, UR8, URZ ;  /* 0x00000008280972a4 */ /* 0x000fe4000f8e02ff */
[----:B------:R-:W-:Y:S03]  /*4880*/  UISETP.GE.AND UP0, UPT, UR6, UR4, UPT ;  /* 0x000000040600728c */ /* 0x000fe6000bf06270 */
[----:B------:R-:W-:Y:S01]  /*4890*/  UMOV UR4, UR11 ;  /* 0x0000000b00047c82 */ /* 0x000fe20008000000 */
[----:B------:R-:W-:Y:S02]  /*48a0*/  UISETP.GE.OR UP0, UPT, UR5, UR9, UP0 ;  /* 0x000000090500728c */ /* 0x000fe40008706670 */
[----:B------:R-:W-:Y:S02]  /*48b0*/  USHF.R.U32.HI UR4, URZ, UR15, UR4 ;  /* 0x0000000fff047299 */ /* 0x000fe40008011604 */
[----:B------:R-:W-:Y:S02]  /*48c0*/  UIMAD.WIDE.U32 UR10, UR5, UR14, URZ ;  /* 0x0000000e050a72a5 */ /* 0x000fe4000f8e00ff */
[----:B------:R-:W-:Y:S04]  /*48d0*/  USEL UR12, UR6, UR4, !UP4 ;  /* 0x00000004060c7287 */ /* 0x000fe8000e000000 */
[----:B------:R-:W-:Y:S01]  /*48e0*/  UIADD3 UR9, UPT, UPT, -UR12, URZ, URZ ;  /* 0x000000ff0c097290 */ /* 0x000fe2000fffe1ff */
[----:B------:R-:W-:Y:S02]  /*48f0*/  @!UP0 UMOV UR4, UR11 ;  /* 0x0000000b00048c82 */ /* 0x000fe40008000000 */
[----:B------:R-:W-:Y:S02]  /*4900*/  @!UP0 USHF.R.U32.HI UR4, URZ, UR15, UR4 ;  /* 0x0000000fff048299 */ /* 0x000fe40008011604 */
[----:B------:R-:W-:Y:S02]  /*4910*/  UIMAD UR9, UR40, UR9, UR6 ;  /* 0x00000009280972a4 */ /* 0x000fe4000f8e0206 */
[----:B------:R-:W-:Y:S04]  /*4920*/  @!UP0 USEL UR4, UR5, UR4, !UP4 ;  /* 0x0000000405048287 */ /* 0x000fe8000e000000 */
[----:B------:R-:W-:Y:S02]  /*4930*/  @!UP0 UIMAD UR9, UR8, UR9, UR4 ;  /* 0x00000009080982a4 */ /* 0x000fe4000f8e0204 */
[----:B------:R-:W-:Y:S02]  /*4940*/  @!UP0 UIADD3 UR10, UPT, UPT, UR12, -UR4, URZ ;  /* 0x800000040c0a8290 */ /* 0x000fe4000fffe0ff */
[----:B------:R-:W-:Y:S02]  /*4950*/  UIADD3 UR4, UPT, UPT, -UR5, URZ, URZ ;  /* 0x000000ff05047290 */ /* 0x000fe4000fffe1ff */
[----:B------:R-:W-:Y:S02]  /*4960*/  UIADD3 UR8, UPT, UPT, -UR6, URZ, URZ ;  /* 0x000000ff06087290 */ /* 0x000fe4000fffe1ff */
[----:B------:R-:W-:Y:S02]  /*4970*/  @!UP0 UIMAD UR6, UR10, UR40, UR5 ;  /* 0x000000280a0682a4 */ /* 0x000fe4000f8e0205 */
[----:B------:R-:W-:Y:S02]  /*4980*/  UIMAD UR13, UR16, UR4, UR13 ;  /* 0x00000004100d72a4 */ /* 0x000fe4000f8e020d */
[----:B------:R-:W-:Y:S01]  /*4990*/  UIMAD UR7, UR30, UR8, UR7 ;  /* 0x000000081e0772a4 */ /* 0x000fe2000f8e0207 */
[----:B------:R-:W-:Y:S02]  /*49a0*/  @!UP0 UMOV UR5, UR9 ;  /* 0x0000000900058c82 */ /* 0x000fe40008000000 */
[----:B------:R-:W-:Y:S02]  /*49b0*/  UIMAD UR13, UR5, UR16, UR13 ;  /* 0x00000010050d72a4 */ /* 0x000fe4000f8e020d */
[----:B------:R-:W-:Y:S11]  /*49c0*/  UIMAD UR7, UR6, UR30, UR7 ;  /* 0x0000001e060772a4 */ /* 0x000ff6000f8e0207 */
[----:B------:R-:W-:Y:S01]  /*49d0*/  @!UPT UIADD3 URZ, UPT, UPT, URZ, URZ, URZ ;  /* 0x000000fffffff290 */ /* 0x000fe2000fffe0ff */
.L_x_88:
[----:B------:R-:W2:Y:S01]  /*49e0*/  @!UP2 LDCU.128 UR20, c[0x0][0xb10] ;  /* 0x00016200ff14a7ac */ /* 0x000ea20008000c00 */
[C---:B---3--:R-:W-:Y:S02]  /*49f0*/  ISETP.NE.U32.AND P1, PT, R4.reuse, RZ, PT ;  /* 0x000000ff0400720c */ /* 0x048fe40003f25070 */
[----:B------:R-:W-:Y:S02]  /*4a00*/  ISETP.NE.U32.AND P0, PT, R4, RZ, PT ;  /* 0x000000ff0400720c */ /* 0x000fe40003f05070 */
[C---:B------:R-:W-:Y:S02]  /*4a10*/  ISETP.NE.AND.EX P1, PT, R5.reuse, RZ, PT, P1 ;  /* 0x000000ff0500720c */ /* 0x040fe40003f25310 */
[----:B------:R-:W-:Y:S01]  /*4a20*/  ISETP.NE.AND.EX P0, PT, R5, RZ, PT, P0 ;  /* 0x000000ff0500720c */ /* 0x000fe20003f05300 */
[----:B------:R-:W3:Y:S01]  /*4a30*/  @!UP2 LDCU UR5, c[0x0][0xb0c] ;  /* 0x00016180ff05a7ac */ /* 0x000ee20008000800 */
[----:B------:R-:W-:Y:S01]  /*4a40*/  SHF.L.U32 R6, R15, 0x1f, RZ ;  /* 0x0000001f0f067819 */ /* 0x000fe200000006ff */
[----:B--2---:R-:W-:Y:S07]  /*4a50*/  UIMAD.WIDE.U32 UR8, UR13, UR20, URZ ;  /* 0x000000140d0872a5 */ /* 0x004fee000f8e00ff */
[----:B------:R-:W-:Y:S01]  /*4a60*/  @!UP2 UMOV UR4, UR9 ;  /* 0x000000090004ac82 */ /* 0x000fe20008000000 */
[----:B---3--:R-:W-:Y:S02]  /*4a70*/  @!UP2 UISETP.NE.AND UP0, UPT, UR5, 0x1, UPT ;  /* 0x000000010500a88c */ /* 0x008fe4000bf05270 */
[----:B------:R-:W-:Y:S02]  /*4a80*/  @!UP2 USHF.R.U32.HI UR4, URZ, UR21, UR4 ;  /* 0x00000015ff04a299 */ /* 0x000fe40008011604 */
[----:B------:R-:W-:Y:S02]  /*4a90*/  UIMAD.WIDE.U32 UR8, UR7, UR23, URZ ;  /* 0x00000017070872a5 */ /* 0x000fe4000f8e00ff */
[----:B------:R-:W-:Y:S02]  /*4aa0*/  @!UP2 USEL UR10, UR13, UR4, !UP0 ;  /* 0x000000040d0aa287 */ /* 0x000fe4000c000000 */
[----:B------:R-:W-:Y:S03]  /*4ab0*/  @!UP2 UISETP.NE.AND UP0, UPT, UR22, 0x1, UPT ;  /* 0x000000011600a88c */ /* 0x000fe6000bf05270 */
[----:B------:R-:W-:Y:S02]  /*4ac0*/  @!UP2 UMOV UR6, UR9 ;  /* 0x000000090006ac82 */ /* 0x000fe40008000000 */
[----:B------:R-:W2:Y:S02]  /*4ad0*/  @!UP2 LDCU UR4, c[0x0][0xb20] ;  /* 0x00016400ff04a7ac */ /* 0x000ea40008000800 */
[----:B--2---:R-:W-:Y:S04]  /*4ae0*/  @!UP2 USHF.R.U32.HI UR6, URZ, UR4, UR6 ;  /* 0x00000004ff06a299 */ /* 0x004fe80008011606 */
[----:B------:R-:W-:Y:S04]  /*4af0*/  @!UP2 USEL UR6, UR7, UR6, !UP0 ;  /* 0x000000060706a287 */ /* 0x000fe8000c000000 */
[----:B------:R-:W-:Y:S02]  /*4b00*/  @!UP2 UIADD3 UR4, UPT, UPT, -UR10, UR6, URZ ;  /* 0x000000060a04a290 */ /* 0x000fe4000fffe1ff */
[----:B------:R-:W-:Y:S02]  /*4b10*/  @!UP2 UIADD3 UR6, UPT, UPT, UR10, -UR6, URZ ;  /* 0x800000060a06a290 */ /* 0x000fe4000fffe0ff */
[----:B------:R-:W-:Y:S02]  /*4b20*/  @!UP2 UIMAD UR13, UR4, UR5, UR13 ;  /* 0x00000005040da2a4 */ /* 0x000fe4000f8e020d */
[----:B------:R-:W-:Y:S01]  /*4b30*/  @!UP2 UIMAD UR7, UR6, UR22, UR7 ;  /* 0x000000160607a2a4 */ /* 0x000fe2000f8e0207 */
[----:B------:R-:W-:Y:S11]  /*4b40*/  BRA.U UP3, `(.L_x_89) ;  /* 0x0000000103107547 */ /* 0x000ff6000b800000 */
[----:B------:R-:W-:Y:S04]  /*4b50*/  MOV R7, UR34 ;  /* 0x0000002200077c02 */ /* 0x000fe80008000f00 */
[----:B------:R-:W-:Y:S04]  /*4b60*/  SHF.L.U32 R7, R7, 0x1f, RZ ;  /* 0x0000001f07077819 */ /* 0x000fe800000006ff */
[----:B------:R-:W2:Y:S02]  /*4b70*/  SYNCS.PHASECHK.TRANS64.TRYWAIT P2, [UR17+0x68], R7 ;  /* 0x00006807ff0075a7 */ /* 0x000ea40008041111 */
[----:B--2---:R-:W-:Y:S05]  /*4b80*/  @!P2 BRA `(.L_x_90) ;  /* 0x000000280098a947 */ /* 0x004fea0003800000 */
.L_x_89:
[----:B------:R-:W-:Y:S05]  /*4b90*/  @!P1 BRA `(.L_x_91) ;  /* 0x0000000000309947 */ /* 0x000fea0003800000 */
[----:B------:R-:W-:Y:S01]  /*4ba0*/  ISETP.NE.U32.AND P1, PT, R2, RZ, PT ;  /* 0x000000ff0200720c */ /* 0x000fe20003f25070 */
[----:B------:R-:W2:Y:S01]  /*4bb0*/  LDCU.64 UR4, c[0x0][0x358] ;  /* 0x00006b00ff0477ac */ /* 0x000ea20008000a00 */
[----:B------:R-:W-:Y:S02]  /*4bc0*/  IMAD.MOV.U32 R80, RZ, RZ, 0x1 ;  /* 0x00000001ff507424 */ /* 0x000fe400078e00ff */
[----:B------:R-:W-:Y:S11]  /*4bd0*/  ISETP.NE.AND.EX P1, PT, R3, RZ, PT, P1 ;  /* 0x000000ff0300720c */ /* 0x000ff60003f25310 */
[----:B------:R-:W-:Y:S02]  /*4be0*/  @!UPT UIADD3 URZ, UPT, UPT, URZ, URZ, URZ ;  /* 0x000000fffffff290 */ /* 0x000fe4000fffe0ff */
[----:B------:R-:W3:Y:S01]  /*4bf0*/  @P1 LDC.64 R8, c[0x0][0x888] ;  /* 0x00022200ff081b82 */ /* 0x000ee20000000a00 */
[----:B-1----:R-:W-:Y:S04]  /*4c00*/  @P1 IMAD R0, R4, UR36, RZ ;  /* 0x0000002404001c24 */ /* 0x002fe8000f8e02ff */
[----:B---3--:R-:W-:Y:S04]  /*4c10*/  @P1 IMAD.WIDE R8, R0, 0x4, R8 ;  /* 0x0000000400081825 */ /* 0x008fe800078e0208 */
[----:B------:R-:W-:Y:S01]  /*4c20*/  HFMA2 R0, -RZ, RZ, 0, 5.9604644775390625e-08 ;  /* 0x00000001ff007431 */ /* 0x000fe200000001ff */
[----:B--2--5:R2:W5:Y:S04]  /*4c30*/  @P1 LDG.E R39, desc[UR4][R8.64] ;  /* 0x0000000408271981 */ /* 0x024568000c1e1900 */
[----:B------:R-:W-:Y:S01]  /*4c40*/  @!P1 PRMT R80, R0, 0x7610, R80 ;  /* 0x0000761000509816 */ /* 0x000fe20000000050 */
[----:B--2---:R-:W3:Y:S06]  /*4c50*/  @!P1 LDC R39, c[0x0][0x880] ;  /* 0x00022000ff279b82 */ /* 0x004eec0000000800 */
.L_x_91:
[----:B---3-5:R-:W-:Y:S01]  /*4c60*/  @!P0 FSETP.EQ.AND P1, PT, R39, RZ, PT ;  /* 0x000000ff2700820b */ /* 0x028fe20003f22000 */
[----:B------:R-:W-:Y:S01]  /*4c70*/  @!UPT UIADD3 URZ, UPT, UPT, URZ, URZ, URZ ;  /* 0x000000fffffff290 */ /* 0x000fe2000fffe0ff */
[----:B------:R-:W-:Y:S11]  /*4c80*/  @!P0 BRA `(.L_x_92) ;  /* 0x0000000000188947 */ /* 0x000ff60003800000 */
[----:B------:R-:W-:Y:S02]  /*4c90*/  LOP3.LUT P0, RZ, R80, 0xff, RZ, 0xc0, !PT ;  /* 0x000000ff50ff7812 */ /* 0x000fe4000780c0ff */
[----:B------:R-:W-:Y:S04]  /*4ca0*/  ISETP.NE.U32.AND P1, PT, R2, RZ, PT ;  /* 0x000000ff0200720c */ /* 0x000fe80003f25070 */
[----:B------:R-:W-:Y:S04]  /*4cb0*/  ISETP.NE.AND.EX P1, PT, R3, RZ, PT, P1 ;  /* 0x000000ff0300720c */ /* 0x000fe80003f25310 */
[----:B------:R-:W-:Y:S03]  /*4cc0*/  PLOP3.LUT P1, PT, P1, PT, PT, 0x8, 0x80 ;  /* 0x000000000080781c */ /* 0x000fe60000f2e170 */
[----:B------:R-:W-:Y:S11]  /*4cd0*/  @P0 FSETP.EQ.AND P1, PT, R39, RZ, PT ;  /* 0x000000ff2700020b */ /* 0x000ff60003f22000 */
[----:B------:R-:W-:Y:S02]  /*4ce0*/  @!UPT UIADD3 URZ, UPT, UPT, URZ, URZ, URZ ;  /* 0x000000fffffff290 */ /* 0x000fe4000fffe0ff */
.L_x_92:
[----:B------:R-:W2:Y:S01]  /*4cf0*/  SYNCS.PHASECHK.TRANS64.TRYWAIT P0, [UR17+0x58], R6 ;  /* 0x00005806ff0075a7 */ /* 0x000ea20008001111 */
[----:B------:R-:W-:Y:S02]  /*4d00*/  ELECT P2, URZ, PT ;  /* 0x0000000000ff782f */ /* 0x000fe40003840000 */
[----:B------:R-:W-:Y:S01]  /*4d10*/  IADD3 R14, PT, PT, R14, 0x1, RZ ;  /* 0x000000010e0e7810 */ /* 0x000fe20007ffe0ff */
[----:B--2---:R-:W-:Y:S10]  /*4d20*/  @!P0 BRA `(.L_x_93) ;  /* 0x0000002800488947 */ /* 0x004ff40003800000 */
.L_x_149:
[----:B------:R-:W-:Y:S01]  /*4d30*/  PLOP3.LUT P1, PT, P1, P2, PT, 0xf2, 0x2f ;  /* 0x00000000002f781c */ /* 0x000fe20000f25e72 */
[----:B------:R-:W-:Y:S01]  /*4d40*/  UMOV UR18, 0x0 ;  /* 0x0000000000127882 */ /* 0x000fe20000000000 */
[----:B------:R-:W-:Y:S01]  /*4d50*/  UMOV UR19, 0x10000000 ;  /* 0x1000000000137882 */ /* 0x000fe20000000000 */
[----:B------:R-:W-:Y:S01]  /*4d60*/  UMOV UR12, UR36 ;  /* 0x00000024000c7c82 */ /* 0x000fe20008000000 */
[----:B------:R-:W-:Y:S01]  /*4d70*/  LOP3.LUT R15, R15, 0x1, RZ, 0x3c, !PT ;  /* 0x000000010f0f7812 */ /* 0x000fe200078e3cff */
[----:B------:R-:W-:Y:S01]  /*4d80*/  UPLOP3.LUT UP3, UPT, UPT, UPT, UPT, 0x80, 0x8 ;  /* 0x000000000008789c */ /* 0x000fe20003f6f070 */
[----:B------:R-:W-:Y:S07]  /*4d90*/  UMOV UR36, UR24 ;  /* 0x0000001800247c82 */ /* 0x000fee0008000000 */
[----:B-1----:R-:W-:Y:S01]  /*4da0*/  @!P1 IADD3 R6, P0, PT, R16, 0x580, RZ ;  /* 0x0000058010069810 */ /* 0x002fe20007f1e0ff */
[----:B------:R-:W-:Y:S03]  /*4db0*/  VOTEU.ALL UP0, P1 ;  /* 0x0000000000ff7886 */ /* 0x000fe60000800000 */
[----:B------:R-:W-:Y:S01]  /*4dc0*/  @!P1 R2UR UR5, R6 ;  /* 0x00000000060592ca */ /* 0x000fe200000e0000 */
[----:B------:R-:W-:Y:S01]  /*4dd0*/  @!P1 IMAD.X R0, RZ, RZ, R17, P0 ;  /* 0x000000ffff009224 */ /* 0x000fe200000e0611 */
[----:B------:R-:W-:Y:S01]  /*4de0*/  @!UP0 USHF.L.U32 UR10, UR45, 0x6, URZ ;  /* 0x000000062d0a8899 */ /* 0x000fe200080006ff */
[----:B------:R-:W-:Y:S01]  /*4df0*/  ISETP.NE.AND P0, PT, R14, 0x2, PT ;  /* 0x000000020e00780c */ /* 0x000fe20003f05270 */
[----:B------:R-:W-:Y:S02]  /*4e00*/  @!UP0 USHF.L.U32 UR11, UR46, 0x6, URZ ;  /* 0x000000062e0b8899 */ /* 0x000fe400080006ff */
[----:B------:R-:W-:Y:S01]  /*4e10*/  @!P1 R2UR UR4, R0 ;  /* 0x00000000000492ca */ /* 0x000fe200000e0000 */
[----:B------:R-:W-:Y:S01]  /*4e20*/  @!UP0 UIADD3 UR8, UPT, UPT, UR17, 0x200, URZ ;  /* 0x0000020011088890 */ /* 0x000fe2000fffe0ff */
[----:B------:R-:W-:Y:S01]  /*4e30*/  SEL R0, RZ, 0x1, P0 ;  /* 0x00000001ff007807 */ /* 0x000fe20000000000 */
[----:B------:R-:W-:Y:S01]  /*4e40*/  @!UP0 UIADD3 UR9, UPT, UPT, UR17, 0x50, URZ ;  /* 0x0000005011098890 */ /* 0x000fe2000fffe0ff */
[----:B------:R-:W-:Y:S01]  /*4e50*/  SEL R14, R14, RZ, P0 ;  /* 0x000000ff0e0e7207 */ /* 0x000fe20000000000 */
[----:B------:R-:W-:Y:S01]  /*4e60*/  VOTEU.ALL UP0, P1 ;  /* 0x0000000000ff7886 */ /* 0x000fe20000800000 */
[----:B------:R-:W-:Y:S01]  /*4e70*/  LOP3.LUT R13, R13, R0, RZ, 0x3c, !PT ;  /* 0x000000000d0d7212 */ /* 0x000fe200078e3cff */
[----:B------:R-:W-:Y:S01]  /*4e80*/  IMAD.U32 R6, RZ, RZ, UR5 ;  /* 0x00000005ff067e24 */ /* 0x000fe2000f8e00ff */
[----:B------:R-:W-:Y:S02]  /*4e90*/  UIADD3 UR45, UPT, UPT, UR7, UR55, URZ ;  /* 0x00000037072d7290 */ /* 0x000fe4000fffe0ff */
[----:B------:R-:W-:Y:S03]  /*4ea0*/  UIADD3 UR46, UPT, UPT, UR13, UR58, URZ ;  /* 0x0000003a0d2e7290 */ /* 0x000fe6000fffe0ff */
[----:B------:R-:W-:Y:S01]  /*4eb0*/  IMAD.U32 R7, RZ, RZ, UR4 ;  /* 0x00000004ff077e24 */ /* 0x000fe2000f8e00ff */
[----:B------:R-:W-:Y:S04]  /*4ec0*/  @!P1 R2UR UR4, R6 ;  /* 0x00000000060492ca */ /* 0x000fe800000e0000 */
[----:B------:R-:W-:Y:S11]  /*4ed0*/  @!P1 R2UR UR5, R7 ;  /* 0x00000000070592ca */ /* 0x000ff600000e0000 */
[----:B------:R-:W-:Y:S02]  /*4ee0*/  @!UPT UIADD3 URZ, UPT, UPT, URZ, URZ, URZ ;  /* 0x000000fffffff290 */ /* 0x000fe4000fffe0ff */
[----:B------:R2:W-:Y:S01]  /*4ef0*/  @!UP0 UTMALDG.3D [UR8], [UR4], desc[UR18] ;  /* 0x00001208040085b4 */ /* 0x0005e20008011000 */
[----:B------:R2:W-:Y:S01]  /*4f00*/  @!P1 SYNCS.ARRIVE.TRANS64.RED.A0TR RZ, [UR17+0x50], R12 ;  /* 0x0000500cffff99a7 */ /* 0x0005e20008300411 */
[----:B------:R-:W-:Y:S01]  /*4f10*/  SYNCS.ARRIVE.TRANS64.RED.A1T0 RZ, [UR27], RZ ;  /* 0x000000ffffff79a7 */ /* 0x000fe2000810041b */
[----:B------:R-:W-:Y:S05]  /*4f20*/  BRA.U UP1, `(.L_x_94) ;  /* 0xfffffff5018c7547 */ /* 0x000fea000b83ffff */
[----:B------:R-:W-:Y:S07]  /*4f30*/  MOV R0, UR17 ;  /* 0x0000001100007c02 */ /* 0x000fee0008000f00 */
.L_x_95:
[----:B-1----:R-:W-:-:S04]  /*4f40*/  SHF.L.U32 R2, R15, 0x1f, RZ ;  /* 0x0000001f0f027819 */ /* 0x002fc800000006ff */
[----:B------:R1:W3:Y:S03]  /*4f50*/  SYNCS.PHASECHK.TRANS64.TRYWAIT P0, [R0+URZ+0x58], R2 ;  /* 0x00005802000075a7 */ /* 0x0002e600080011ff */
[----:B---3--:R-:W-:Y:S05]  /*4f60*/  @!P0 NANOSLEEP.SYNCS 0x989680 ;  /* 0x009896800000895d */ /* 0x008fea0003900000 */
[----:B------:R-:W3:Y:S02]  /*4f70*/  @!P0 SYNCS.PHASECHK.TRANS64 P0, [R0+URZ+0x58], R2 ;  /* 0x00005802000085a7 */ /* 0x000ee400080010ff */
[----:B--23--:R-:W-:Y:S05]  /*4f80*/  @P0 EXIT ;  /* 0x000000000000094d */ /* 0x00cfea0003800000 */
[----:B------:R-:W-:Y:S05]  /*4f90*/  BRA `(.L_x_95) ;  /* 0xfffffffc00e87947 */ /* 0x000fea000383ffff */
.L_x_86:
[----:B------:R-:W-:-:S06]  /*4fa0*/  UISETP.GE.AND UP0, UPT, UR13, 0x4, UPT ;  /* 0x000000040d00788c */ /* 0x000fcc000bf06270 */
[----:B------:R-:W-:-:S13]  /*4fb0*/  PLOP3.LUT P0, PT, PT, PT, UP0, 0x80, 0x8 ;  /* 0x000000000008781c */ /* 0x000fda0003f0f008 */
[----:B------:R-:W-:Y:S05]  /*4fc0*/  @!P0 EXIT ;  /* 0x000000000000894d */ /* 0x000fea0003800000 */
[----:B------:R-:W1:Y:S08]  /*4fd0*/  S2UR UR4, SR_CgaCtaId ;  /* 0x00000000000479c3 */ /* 0x000e700000008800 */
[----:B------:R-:W-:Y:S01]  /*4fe0*/  BAR.SYNC.DEFER_BLOCKING 0x6, 0xa0 ;  /* 0x0182800000007b1d */ /* 0x000fe20000010000 */
[----:B------:R-:W-:Y:S01]  /*4ff0*/  IMAD.SHL.U32 R6, R69, 0x40, RZ ;  /* 0x0000004045067824 */ /* 0x000fe200078e00ff */
[----:B------:R-:W-:Y:S01]  /*5000*/  SHF.R.U32.HI R7, RZ, 0x1, R69 ;  /* 0x00000001ff077819 */ /* 0x000fe20000011645 */
[----:B------:R-:W-:Y:S01]  /*5010*/  IMAD.SHL.U32 R3, R81, 0x800, RZ ;  /* 0x0000080051037824 */ /* 0x000fe200078e00ff */
[----:B------:R-:W-:Y:S01]  /*5020*/  CS2R R84, SRZ ;  /* 0x0000000000547805 */ /* 0x000fe2000001ff00 */
[C---:B------:R-:W-:Y:S01]  /*5030*/  IMAD.U32 R37, R69.reuse, 0x10000, RZ ;  /* 0x0001000045257824 */ /* 0x040fe200078e00ff */
[----:B------:R-:W-:Y:S01]  /*5040*/  UMOV UR44, 0x400 ;  /* 0x00000400002c7882 */ /* 0x000fe20000000000 */
[C---:B------:R-:W-:Y:S01]  /*5050*/  LOP3.LUT R2, R6.reuse, 0x180, RZ, 0xc0, !PT ;  /* 0x0000018006027812 */ /* 0x040fe200078ec0ff */
[----:B------:R-:W2:Y:S01]  /*5060*/  LDC.64 R74, c[0x0][0x888] ;  /* 0x00022200ff4a7b82 */ /* 0x000ea20000000a00 */
[----:B------:R-:W-:Y:S01]  /*5070*/  LOP3.LUT R6, R6, 0x640, RZ, 0xc0, !PT ;  /* 0x0000064006067812 */ /* 0x000fe200078ec0ff */
[----:B------:R-:W-:Y:S01]  /*5080*/  IMAD.MOV.U32 R36, RZ, RZ, RZ ;  /* 0x000000ffff247224 */ /* 0x000fe200078e00ff */
[----:B------:R-:W-:Y:S01]  /*5090*/  LOP3.LUT R7, R2, 0x20, R7, 0xf8, !PT ;  /* 0x0000002002077812 */ /* 0x000fe200078ef807 */
[----:B------:R-:W-:Y:S01]  /*50a0*/  IMAD.SHL.U32 R2, R69, 0x8, RZ ;  /* 0x0000000845027824 */ /* 0x000fe200078e00ff */
[----:B------:R-:W-:Y:S01]  /*50b0*/  LOP3.LUT R3, R6, 0x800, R3, 0xf8, !PT ;  /* 0x0000080006037812 */ /* 0x000fe200078ef803 */
[----:B------:R-:W-:Y:S01]  /*50c0*/  IMAD.MOV.U32 R86, RZ, RZ, RZ ;  /* 0x000000ffff567224 */ /* 0x000fe200078e00ff */
[----:B------:R-:W3:Y:S01]  /*50d0*/  LDCU UR53, c[0x0][0x370] ;  /* 0x00006e00ff3577ac */ /* 0x000ee20008000800 */
[----:B------:R-:W4:Y:S01]  /*50e0*/  LDC.64 R76, c[0x0][0x890] ;  /* 0x00022400ff4c7b82 */ /* 0x000f220000000a00 */
[----:B------:R-:W-:Y:S01]  /*50f0*/  LOP3.LUT R2, R7, 0x30, R2, 0x78, !PT ;  /* 0x0000003007027812 */ /* 0x000fe200078e7802 */
[----:B------:R-:W-:Y:S01]  /*5100*/  IMAD.MOV.U32 R83, RZ, RZ, RZ ;  /* 0x000000ffff537224 */ /* 0x000fe200078e00ff */
[----:B------:R-:W2:Y:S02]  /*5110*/  LDCU.64 UR62, c[0x0][0x348] ;  /* 0x00006900ff3e77ac */ /* 0x000ea40008000a00 */
[----:B------:R-:W-:Y:S01]  /*5120*/  LOP3.LUT R79, R3, R2, RZ, 0xfc, !PT ;  /* 0x00000002034f7212 */ /* 0x000fe200078efcff */
[----:B------:R-:W-:Y:S01]  /*5130*/  IMAD.SHL.U32 R3, R81, 0x200000, RZ ;  /* 0x0020000051037824 */ /* 0x000fe200078e00ff */
[----:B-1----:R-:W-:Y:S01]  /*5140*/  ULEA UR44, UR4, UR44, 0x18 ;  /* 0x0000002c042c7291 */ /* 0x002fe2000f8ec0ff */
[----:B------:R-:W1:Y:S01]  /*5150*/  LDC.64 R72, c[0x0][0x8b0] ;  /* 0x00022c00ff487b82 */ /* 0x000e620000000a00 */
[----:B------:R-:W-:Y:S01]  /*5160*/  IMAD.SHL.U32 R2, R69, 0x10, RZ ;  /* 0x0000001045027824 */ /* 0x000fe200078e00ff */
[----:B------:R-:W1:Y:S01]  /*5170*/  LDCU UR41, c[0x0][0xb0c] ;  /* 0x00016180ff2977ac */ /* 0x000e620008000800 */
[----:B------:R-:W-:-:S02]  /*5180*/  LOP3.LUT R3, R3, 0x200000, RZ, 0xc0, !PT ;  /* 0x0020000003037812 */ /* 0x000fc400078ec0ff */
[----:B------:R-:W-:Y:S01]  /*5190*/  VIADD R78, R79, UR44 ;  /* 0x0000002c4f4e7c36 */ /* 0x000fe20008000000 */
[----:B------:R-:W-:Y:S01]  /*51a0*/  UIADD3 UR4, UPT, UPT, UR44, 0x1200, URZ ;  /* 0x000012002c047890 */ /* 0x000fe2000fffe0ff */
[----:B------:R-:W-:Y:S01]  /*51b0*/  LOP3.LUT R37, R3, 0x400000, R37, 0xf8, !PT ;  /* 0x0040000003257812 */ /* 0x000fe200078ef825 */
[----:B------:R-:W3:Y:S01]  /*51c0*/  LDS R0, [UR44+0x120] ;  /* 0x0001202cff007984 */ /* 0x000ee20008000800 */
[----:B------:R-:W1:Y:S01]  /*51d0*/  LDC.64 R70, c[0x0][0x8a8] ;  /* 0x00022a00ff467b82 */ /* 0x000e620000000a00 */
[----:B------:R-:W-:Y:S01]  /*51e0*/  LOP3.LUT R2, R2, 0x20, RZ, 0xc0, !PT ;  /* 0x0000002002027812 */ /* 0x000fe200078ec0ff */
[----:B------:R-:W1:Y:S01]  /*51f0*/  LDCU UR61, c[0x0][0xb20] ;  /* 0x00016400ff3d77ac */ /* 0x000e620008000800 */
[----:B------:R-:W-:Y:S02]  /*5200*/  IMAD.U32 R87, RZ, RZ, UR4 ;  /* 0x00000004ff577e24 */ /* 0x000fe4000f8e00ff */
[----:B------:R-:W-:Y:S01]  /*5210*/  IADD3 R78, PT, PT, -R2, 0x200, R78 ;  /* 0x00000200024e7810 */ /* 0x000fe20007ffe14e */
[----:B------:R-:W1:Y:S01]  /*5220*/  LDCU UR39, c[0x0][0xb30] ;  /* 0x00016600ff2777ac */ /* 0x000e620008000800 */
[----:B------:R-:W1:Y:S01]  /*5230*/  LDCU.64 UR56, c[0x0][0x888] ;  /* 0x00011100ff3877ac */ /* 0x000e620008000a00 */
[----:B------:R-:W1:Y:S01]  /*5240*/  LDCU.64 UR42, c[0x0][0xb28] ;  /* 0x00016500ff2a77ac */ /* 0x000e620008000a00 */
[----:B------:R-:W1:Y:S01]  /*5250*/  LDCU.128 UR48, c[0x0][0xb10] ;  /* 0x00016200ff3077ac */ /* 0x000e620008000c00 */
[----:B------:R-:W1:Y:S01]  /*5260*/  LDCU UR52, c[0x0][0x374] ;  /* 0x00006e80ff3477ac */ /* 0x000e620008000800 */
[----:B------:R-:W-:Y:S01]  /*5270*/  UIADD3 UR59, UPT, UPT, UR44, 0x200, URZ ;  /* 0x000002002c3b7890 */ /* 0x000fe2000fffe0ff */
[----:B--234-:R-:W-:-:S11]  /*5280*/  IMAD.IADD R37, R0, 0x1, R37 ;  /* 0x0000000100257824 */ /* 0x01cfd600078e0225 */
.L_x_113:
[----:B------:R-:W-:Y:S02]  /*5290*/  LEA R3, R83, UR44, 0x3 ;  /* 0x0000002c53037c11 */ /* 0x000fe4000f8e18ff */
[----:B------:R-:W-:Y:S02]  /*52a0*/  SHF.L.U32 R0, R85, 0x1f, RZ ;  /* 0x0000001f55007819 */ /* 0x000fe400000006ff */
[----:B-1----:R-:W-:Y:S02]  /*52b0*/  LEA R4, R83, UR44, 0x4 ;  /* 0x0000002c53047c11 */ /* 0x002fe4000f8e20ff */
[----:B------:R-:W2:Y:S02]  /*52c0*/  SYNCS.PHASECHK.TRANS64.TRYWAIT P0, [R3+URZ+0x70], R0 ;  /* 0x00007000030075a7 */ /* 0x000ea400080011ff */
[----:B--2---:R-:W-:Y:S05]  /*52d0*/  @!P0 BRA `(.L_x_96) ;  /* 0x0000002000f48947 */ /* 0x004fea0003800000 */
.L_x_150:
[----:B------:R-:W3:Y:S01]  /*52e0*/  LDS.128 R4, [R4+0x100] ;  /* 0x0001000004047984 */ /* 0x000ee20000000c00 */
[----:B------:R-:W-:Y:S01]  /*52f0*/  UISETP.GE.AND UP0, UPT, UR40, 0x1, UPT ;  /* 0x000000012800788c */ /* 0x000fe2000bf06270 */
[----:B------:R-:W-:Y:S01]  /*5300*/  @!PT LDS RZ, [RZ] ;  /* 0x00000000fffff984 */ /* 0x000fe20000000800 */
[----:B------:R-:W-:Y:S01]  /*5310*/  @!PT LDS RZ, [RZ] ;  /* 0x00000000fffff984 */ /* 0x000fe20000000800 */
[----:B------:R-:W-:Y:S01]  /*5320*/  @!PT LDS RZ, [RZ] ;  /* 0x00000000fffff984 */ /* 0x000fe20000000800 */
[----:B------:R-:W-:Y:S01]  /*5330*/  @!PT LDS RZ, [RZ] ;  /* 0x00000000fffff984 */ /* 0x000fe20000000800 */
[----:B------:R4:W-:Y:S06]  /*5340*/  MEMBAR.ALL.CTA ;  /* 0x0000000000007992 */ /* 0x0009ec0000008000 */
[----:B----4-:R-:W4:Y:S01]  /*5350*/  FENCE.VIEW.ASYNC.S ;  /* 0x00000000000073c6 */ /* 0x010f220000000000 */
[----:B---3--:R-:W-:Y:S11]  /*5360*/  LOP3.LUT P0, RZ, R6, 0x1, RZ, 0xc0, !PT ;  /* 0x0000000106ff7812 */ /* 0x008ff6000780c0ff */
[----:B------:R-:W-:Y:S02]  /*5370*/  @!UPT UIADD3 URZ, UPT, UPT, URZ, URZ, URZ ;  /* 0x000000fffffff290 */ /* 0x000fe4000fffe0ff */
[----:B----4-:R-:W-:Y:S01]  /*5380*/  VOTEU.ANY UP1, P0 ;  /* 0x0000000000ff7886 */ /* 0x010fe20000020100 */
[----:B------:R-:W-:Y:S01]  /*5390*/  PLOP3.LUT P0, PT, PT, PT, UP1, 0x80, 0x8 ;  /* 0x000000000008781c */ /* 0x000fe20003f0f018 */
[----:B------:R-:W-:Y:S11]  /*53a0*/  UP2UR UR47, UPR, URZ, 0x2 ;  /* 0x00000002ff2f7883 */ /* 0x000ff60008000000 */
[----:B------:R-:W-:Y:S01]  /*53b0*/  @!UPT UIADD3 URZ, UPT, UPT, URZ, URZ, URZ ;  /* 0x000000fffffff290 */ /* 0x000fe2000fffe0ff */
        /* <DEDUP_REMOVED lines=13> */
[----:B-1----:R-:W-:Y:S02]  /*5490*/  UIMAD.WIDE.U32 UR4, UR52, UR51, URZ ;  /* 0x00000033340472a5 */ /* 0x002fe4000f8e00ff */
[----:B------:R-:W-:Y:S02]  /*54a0*/  UIMAD.WIDE.U32 UR6, UR53, UR48, URZ ;  /* 0x00000030350672a5 */ /* 0x000fe4000f8e00ff */
[----:B------:R-:W-:Y:S02]  /*54b0*/  UISETP.NE.AND UP0, UPT, UR50, 0x1, UPT ;  /* 0x000000013200788c */ /* 0x000fe4000bf05270 */
[----:B------:R-:W-:Y:S02]  /*54c0*/  UIMAD.WIDE.U32 UR8, UR37, UR51, URZ ;  /* 0x00000033250872a5 */ /* 0x000fe4000f8e00ff */
[----:B------:R-:W-:Y:S02]  /*54d0*/  UIMAD.WIDE.U32 UR10, UR38, UR48, URZ ;  /* 0x00000030260a72a5 */ /* 0x000fe4000f8e00ff */
[----:B------:R-:W-:Y:S02]  /*54e0*/  UISETP.NE.AND UP1, UPT, UR41, 0x1, UPT ;  /* 0x000000012900788c */ /* 0x000fe4000bf25270 */
[----:B------:R-:W-:Y:S01]  /*54f0*/  UISETP.NE.AND UP2, UPT, UR40, 0x1, UPT ;  /* 0x000000012800788c */ /* 0x000fe2000bf45270 */
[----:B------:R-:W-:Y:S02]  /*5500*/  UMOV UR4, UR5 ;  /* 0x0000000500047c82 */ /* 0x000fe40008000000 */
[----:B------:R-:W-:Y:S03]  /*5510*/  USHF.R.U32.HI UR5, URZ, UR61, UR4 ;  /* 0x0000003dff057299 */ /* 0x000fe60008011604 */
[----:B------:R-:W-:Y:S02]  /*5520*/  UMOV UR4, UR7 ;  /* 0x0000000700047c82 */ /* 0x000fe40008000000 */
[----:B------:R-:W-:Y:S02]  /*5530*/  USHF.R.U32.HI UR7, URZ, UR49, UR4 ;  /* 0x00000031ff077299 */ /* 0x000fe40008011604 */
[----:B------:R-:W-:Y:S02]  /*5540*/  USEL UR4, UR52, UR5, !UP0 ;  /* 0x0000000534047287 */ /* 0x000fe4000c000000 */
[----:B------:R-:W-:Y:S01]  /*5550*/  USEL UR7, UR53, UR7, !UP1 ;  /* 0x0000000735077287 */ /* 0x000fe2000c800000 */
[----:B------:R-:W-:Y:S01]  /*5560*/  UMOV UR5, UR9 ;  /* 0x0000000900057c82 */ /* 0x000fe20008000000 */
[----:B------:R-:W-:Y:S02]  /*5570*/  UIMAD.WIDE.U32 UR8, UR4, UR42, URZ ;  /* 0x0000002a040872a5 */ /* 0x000fe4000f8e00ff */
[----:B------:R-:W-:Y:S03]  /*5580*/  USHF.R.U32.HI UR6, URZ, UR61, UR5 ;  /* 0x0000003dff067299 */ /* 0x000fe60008011605 */
[----:B------:R-:W-:Y:S01]  /*5590*/  UMOV UR5, UR11 ;  /* 0x0000000b00057c82 */ /* 0x000fe20008000000 */
[----:B------:R-:W-:Y:S02]  /*55a0*/  UIMAD.WIDE.U32 UR10, UR7, UR42, URZ ;  /* 0x0000002a070a72a5 */ /* 0x000fe4000f8e00ff */
[----:B------:R-:W-:Y:S02]  /*55b0*/  USHF.R.U32.HI UR12, URZ, UR49, UR5 ;  /* 0x00000031ff0c7299 */ /* 0x000fe40008011605 */
[----:B------:R-:W-:Y:S01]  /*55c0*/  USEL UR6, UR37, UR6, !UP0 ;  /* 0x0000000625067287 */ /* 0x000fe2000c000000 */
[----:B------:R-:W-:Y:S02]  /*55d0*/  UMOV UR5, UR9 ;  /* 0x0000000900057c82 */ /* 0x000fe40008000000 */
[----:B------:R-:W-:Y:S01]  /*55e0*/  UMOV UR10, UR11 ;  /* 0x0000000b000a7c82 */ /* 0x000fe20008000000 */
[----:B------:R-:W-:Y:S02]  /*55f0*/  @UP2 USHF.R.U32.HI UR4, URZ, UR43, UR5 ;  /* 0x0000002bff042299 */ /* 0x000fe40008011605 */
[----:B------:R-:W-:Y:S02]  /*5600*/  @UP2 USHF.R.U32.HI UR7, URZ, UR43, UR10 ;  /* 0x0000002bff072299 */ /* 0x000fe4000801160a */
[----:B------:R-:W-:Y:S02]  /*5610*/  UIMAD UR4, UR40, UR4, URZ ;  /* 0x00000004280472a4 */ /* 0x000fe4000f8e02ff */
[----:B------:R-:W-:Y:S02]  /*5620*/  UIMAD.WIDE.U32 UR10, UR6, UR42, URZ ;  /* 0x0000002a060a72a5 */ /* 0x000fe4000f8e00ff */
[----:B------:R-:W-:Y:S02]  /*5630*/  USEL UR5, UR38, UR12, !UP1 ;  /* 0x0000000c26057287 */ /* 0x000fe4000c800000 */
[----:B------:R-:W-:Y:S02]  /*5640*/  UIMAD UR8, UR40, UR7, URZ ;  /* 0x00000007280872a4 */ /* 0x000fe4000f8e02ff */
[----:B------:R-:W-:Y:S03]  /*5650*/  UISETP.GE.AND UP0, UPT, UR6, UR4, UPT ;  /* 0x000000040600728c */ /* 0x000fe6000bf06270 */
[----:B------:R-:W-:Y:S01]  /*5660*/  UMOV UR4, UR11 ;  /* 0x0000000b00047c82 */ /* 0x000fe20008000000 */
[----:B------:R-:W-:Y:S02]  /*5670*/  UISETP.GE.OR UP0, UPT, UR5, UR8, UP0 ;  /* 0x000000080500728c */ /* 0x000fe40008706670 */
[----:B------:R-:W-:Y:S02]  /*5680*/  USHF.R.U32.HI UR4, URZ, UR43, UR4 ;  /* 0x0000002bff047299 */ /* 0x000fe40008011604 */
[----:B------:R-:W-:Y:S02]  /*5690*/  UIMAD.WIDE.U32 UR8, UR5, UR42, URZ ;  /* 0x0000002a050872a5 */ /* 0x000fe4000f8e00ff */
[----:B------:R-:W-:Y:S02]  /*56a0*/  USEL UR11, UR6, UR4, !UP2 ;  /* 0x00000004060b7287 */ /* 0x000fe4000d000000 */
[----:B------:R-:W-:Y:S02]  /*56b0*/  UIADD3 UR8, UPT, UPT, -UR5, URZ, URZ ;  /* 0x000000ff05087290 */ /* 0x000fe4000fffe1ff */
[----:B------:R-:W-:Y:S01]  /*56c0*/  UIADD3 UR10, UPT, UPT, -UR11, URZ, URZ ;  /* 0x000000ff0b0a7290 */ /* 0x000fe2000fffe1ff */
[----:B------:R-:W-:Y:S01]  /*56d0*/  @!UP0 UMOV UR4, UR9 ;  /* 0x0000000900048c82 */ /* 0x000fe20008000000 */
[----:B------:R-:W-:Y:S02]  /*56e0*/  UIADD3 UR9, UPT, UPT, -UR6, URZ, URZ ;  /* 0x000000ff06097290 */ /* 0x000fe4000fffe1ff */
[----:B------:R-:W-:Y:S02]  /*56f0*/  @!UP0 USHF.R.U32.HI UR4, URZ, UR43, UR4 ;  /* 0x0000002bff048299 */ /* 0x000fe40008011604 */
[----:B------:R-:W-:Y:S02]  /*5700*/  UIMAD UR10, UR40, UR10, UR6 ;  /* 0x0000000a280a72a4 */ /* 0x000fe4000f8e0206 */
[----:B------:R-:W-:Y:S04]  /*5710*/  @!UP0 USEL UR4, UR5, UR4, !UP2 ;  /* 0x0000000405048287 */ /* 0x000fe8000d000000 */
[----:B------:R-:W-:Y:S02]  /*5720*/  @!UP0 UIMAD UR10, UR7, UR10, UR4 ;  /* 0x0000000a070a82a4 */ /* 0x000fe4000f8e0204 */
[----:B------:R-:W-:Y:S02]  /*5730*/  @!UP0 UIADD3 UR11, UPT, UPT, UR11, -UR4, URZ ;  /* 0x800000040b0b8290 */ /* 0x000fe4000fffe0ff */
[----:B------:R-:W-:Y:S02]  /*5740*/  UIMAD UR7, UR41, UR8, UR38 ;  /* 0x00000008290772a4 */ /* 0x000fe4000f8e0226 */
[----:B------:R-:W-:Y:S02]  /*5750*/  @!UP0 UIMAD UR6, UR11, UR40, UR5 ;  /* 0x000000280b0682a4 */ /* 0x000fe4000f8e0205 */
[----:B------:R-:W-:Y:S01]  /*5760*/  UIMAD UR4, UR50, UR9, UR37 ;  /* 0x00000009320472a4 */ /* 0x000fe2000f8e0225 */
[----:B------:R-:W-:Y:S02]  /*5770*/  @!UP0 UMOV UR5, UR10 ;  /* 0x0000000a00058c82 */ /* 0x000fe40008000000 */
[----:B------:R-:W-:Y:S02]  /*5780*/  UIMAD UR38, UR5, UR41, UR7 ;  /* 0x00000029052672a4 */ /* 0x000fe4000f8e0207 */
[----:B------:R-:W-:Y:S11]  /*5790*/  UIMAD UR37, UR6, UR50, UR4 ;  /* 0x00000032062572a4 */ /* 0x000ff6000f8e0204 */
[----:B------:R-:W-:Y:S01]  /*57a0*/  @!UPT UIADD3 URZ, UPT, UPT, URZ, URZ, URZ ;  /* 0x000000fffffff290 */ /* 0x000fe2000fffe0ff */
.L_x_97:
[----:B-1----:R-:W-:Y:S01]  /*57b0*/  UISETP.NE.AND UP0, UPT, UR39, 0x1, UPT ;  /* 0x000000012700788c */ /* 0x002fe2000bf05270 */
[----:B------:R-:W-:Y:S10]  /*57c0*/  IADD3 R83, PT, PT, R83, 0x1, RZ ;  /* 0x0000000153537810 */ /* 0x000ff40007ffe0ff */
[----:B------:R-:W1:Y:S01]  /*57d0*/  @!UP0 LDCU.128 UR12, c[0x0][0xb10] ;  /* 0x00016200ff0c87ac */ /* 0x000e620008000c00 */
[----:B------:R-:W3:Y:S01]  /*57e0*/  @!UP0 LDCU UR5, c[0x0][0xb0c] ;  /* 0x00016180ff0587ac */ /* 0x000ee20008000800 */
[----:B------:R-:W4:Y:S01]  /*57f0*/  @!UP0 LDCU UR10, c[0x0][0xb20] ;  /* 0x00016400ff0a87ac */ /* 0x000f220008000800 */
[----:B-1----:R-:W-:Y:S02]  /*5800*/  UIMAD.WIDE.U32 UR8, UR38, UR12, URZ ;  /* 0x0000000c260872a5 */ /* 0x002fe4000f8e00ff */
[----:B------:R-:W-:Y:S02]  /*5810*/  UIMAD.WIDE.U32 UR6, UR37, UR15, URZ ;  /* 0x0000000f250672a5 */ /* 0x000fe4000f8e00ff */
[----:B------:R-:W-:Y:S03]  /*5820*/  @!UP0 UISETP.NE.AND UP1, UPT, UR14, 0x1, UPT ;  /* 0x000000010e00888c */ /* 0x000fe6000bf25270 */
[----:B------:R-:W-:Y:S01]  /*5830*/  @!UP0 UMOV UR4, UR9 ;  /* 0x0000000900048c82 */ /* 0x000fe20008000000 */
[----:B---3--:R-:W-:Y:S02]  /*5840*/  @!UP0 UISETP.NE.AND UP2, UPT, UR5, 0x1, UPT ;  /* 0x000000010500888c */ /* 0x008fe4000bf45270 */
[----:B------:R-:W-:Y:S01]  /*5850*/  @!UP0 USHF.R.U32.HI UR4, URZ, UR13, UR4 ;  /* 0x0000000dff048299 */ /* 0x000fe20008011604 */
[----:B------:R-:W-:Y:S02]  /*5860*/  @!UP0 UMOV UR6, UR7 ;  /* 0x0000000700068c82 */ /* 0x000fe40008000000 */
[----:B----4-:R-:W-:Y:S02]  /*5870*/  @!UP0 USHF.R.U32.HI UR6, URZ, UR10, UR6 ;  /* 0x0000000aff068299 */ /* 0x010fe40008011606 */
[----:B------:R-:W-:Y:S02]  /*5880*/  @!UP0 USEL UR7, UR38, UR4, !UP2 ;  /* 0x0000000426078287 */ /* 0x000fe4000d000000 */
[----:B------:R-:W-:Y:S04]  /*5890*/  @!UP0 USEL UR6, UR37, UR6, !UP1 ;  /* 0x0000000625068287 */ /* 0x000fe8000c800000 */
[----:B------:R-:W-:Y:S02]  /*58a0*/  @!UP0 UIADD3 UR4, UPT, UPT, -UR7, UR6, URZ ;  /* 0x0000000607048290 */ /* 0x000fe4000fffe1ff */
[----:B------:R-:W-:Y:S02]  /*58b0*/  @!UP0 UIADD3 UR6, UPT, UPT, UR7, -UR6, URZ ;  /* 0x8000000607068290 */ /* 0x000fe4000fffe0ff */
[----:B------:R-:W-:Y:S02]  /*58c0*/  @!UP0 UIMAD UR38, UR4, UR5, UR38 ;  /* 0x00000005042682a4 */ /* 0x000fe4000f8e0226 */
[----:B------:R-:W-:Y:S02]  /*58d0*/  @!UP0 UIMAD UR37, UR6, UR14, UR37 ;  /* 0x0000000e062582a4 */ /* 0x000fe4000f8e0225 */
[----:B------:R-:W-:Y:S09]  /*58e0*/  ULOP3.LUT UP0, URZ, UR59, 0x1b0, URZ, 0xc0, !UPT ;  /* 0x000001b03bff7892 */ /* 0x000ff2000f80c0ff */
[----:B------:R-:W-:Y:S05]  /*58f0*/  BRA.U !UP0, `(.L_x_98) ;  /* 0x0000000108407547 */ /* 0x000fea000b800000 */
[----:B------:R-:W1:Y:S01]  /*5900*/  LDCU.64 UR8, c[0x4][0x80] ;  /* 0x01001000ff0877ac */ /* 0x000e620008000a00 */
[----:B------:R-:W-:Y:S01]  /*5910*/  MOV R3, 0x0 ;  /* 0x0000000000037802 */ /* 0x000fe20000000f00 */
[----:B------:R-:W-:Y:S02]  /*5920*/  HFMA2 R12, -RZ, RZ, 0, 5.9604644775390625e-08 ;  /* 0x00000001ff0c7431 */ /* 0x000fe400000001ff */
[----:B------:R-:W-:Y:S02]  /*5930*/  IMAD.MOV.U32 R8, RZ, RZ, 0x70 ;  /* 0x00000070ff087424 */ /* 0x000fe400078e00ff */
[----:B------:R-:W-:Y:S01]  /*5940*/  IMAD.MOV.U32 R13, RZ, RZ, RZ ;  /* 0x000000ffff0d7224 */ /* 0x000fe200078e00ff */
[----:B------:R-:W3:Y:S01]  /*5950*/  LDCU.64 UR6, c[0x4][0x88] ;  /* 0x01001100ff0677ac */ /* 0x000ee20008000a00 */
[----:B------:R-:W4:Y:S01]  /*5960*/  LDC.64 R2, c[0x4][R3] ;  /* 0x0100000003027b82 */ /* 0x000f220000000a00 */
[----:B------:R-:W2:Y:S01]  /*5970*/  LDCU.64 UR4, c[0x4][0x8] ;  /* 0x01000100ff0477ac */ /* 0x000ea20008000a00 */
[----:B-1----:R-:W-:Y:S01]  /*5980*/  MOV R5, UR9 ;  /* 0x0000000900057c02 */ /* 0x002fe20008000f00 */
[----:B------:R-:W-:Y:S01]  /*5990*/  IMAD.U32 R4, RZ, RZ, UR8 ;  /* 0x00000008ff047e24 */ /* 0x000fe2000f8e00ff */
[----:B---3--:R-:W-:Y:S01]  /*59a0*/  MOV R7, UR7 ;  /* 0x0000000700077c02 */ /* 0x008fe20008000f00 */
[----:B------:R-:W-:Y:S01]  /*59b0*/  IMAD.U32 R6, RZ, RZ, UR6 ;  /* 0x00000006ff067e24 */ /* 0x000fe2000f8e00ff */
[----:B--2---:R-:W-:Y:S01]  /*59c0*/  MOV R11, UR5 ;  /* 0x00000005000b7c02 */ /* 0x004fe20008000f00 */
[----:B------:R-:W-:Y:S02]  /*59d0*/  IMAD.U32 R10, RZ, RZ, UR4 ;  /* 0x00000004ff0a7e24 */ /* 0x000fe4000f8e00ff */
[----:B------:R-:W-:Y:S07]  /*59e0*/  LEPC R20, `(.L_x_98) ;  /* 0x000000001014794e */ /* 0x000fee0000000000 */
[----:B----45:R-:W-:Y:S05]  /*59f0*/  CALL.ABS.NOINC R2 ;  /* 0x0000000002007343 */ /* 0x030fea0003c00000 */
.L_x_98:
[----:B------:R-:W-:Y:S01]  /*5a00*/  LOP3.LUT P0, RZ, R87, 0x1b0, RZ, 0xc0, !PT ;  /* 0x000001b057ff7812 */ /* 0x000fe2000780c0ff */
[----:B------:R-:W-:Y:S11]  /*5a10*/  BSSY.RECONVERGENT B6, `(.L_x_99) ;  /* 0x0000013000067945 */ /* 0x000ff60003800200 */
[----:B------:R-:W-:Y:S01]  /*5a20*/  @!UPT UIADD3 URZ, UPT, UPT, URZ, URZ, URZ ;  /* 0x000000fffffff290 */ /* 0x000fe2000fffe0ff */
[----:B------:R-:W-:Y:S05]  /*5a30*/  @!P0 BRA `(.L_x_100) ;  /* 0x0000000000408947 */ /* 0x000fea0003800000 */
        /* <DEDUP_REMOVED lines=16> */
.L_x_100:
[----:B------:R-:W-:Y:S05]  /*5b40*/  BSYNC.RECONVERGENT B6 ;  /* 0x0000000000067941 */ /* 0x000fea0003800200 */
.L_x_99:
[----:B------:R-:W-:Y:S01]  /*5b50*/  ISETP.NE.U32.AND P3, PT, R76, RZ, PT ;  /* 0x000000ff4c00720c */ /* 0x000fe20003f65070 */
[----:B------:R-:W-:Y:S01]  /*5b60*/  UISETP.NE.AND UP1, UPT, UR60, URZ, UPT ;  /* 0x000000ff3c00728c */ /* 0x000fe2000bf25270 */
[----:B------:R-:W-:Y:S02]  /*5b70*/  ISETP.NE.U32.AND P4, PT, R72, RZ, PT ;  /* 0x000000ff4800720c */ /* 0x000fe40003f85070 */
[----:B------:R-:W-:Y:S02]  /*5b80*/  ISETP.NE.AND.EX P3, PT, R77, RZ, PT, P3 ;  /* 0x000000ff4d00720c */ /* 0x000fe40003f65330 */
[----:B------:R-:W-:Y:S02]  /*5b90*/  PLOP3.LUT P1, PT, PT, PT, PT, 0x8, 0x80 ;  /* 0x000000000080781c */ /* 0x000fe40003f2e170 */
[----:B------:R-:W-:Y:S02]  /*5ba0*/  PLOP3.LUT P0, PT, PT, PT, UP1, 0x80, 0x8 ;  /* 0x000000000008781c */ /* 0x000fe40003f0f018 */
[----:B------:R-:W-:Y:S02]  /*5bb0*/  ISETP.NE.AND.EX P4, PT, R73, RZ, PT, P4 ;  /* 0x000000ff4900720c */ /* 0x000fe40003f85340 */
[----:B------:R-:W1:Y:S09]  /*5bc0*/  @UP1 LDCU.64 UR4, c[0x0][0x888] ;  /* 0x00011100ff0417ac */ /* 0x000e720008000a00 */
[----:B------:R-:W-:Y:S01]  /*5bd0*/  @P0 PLOP3.LUT P1, PT, P3, PT, PT, 0x80, 0x8 ;  /* 0x000000000008081c */ /* 0x000fe20001f2f070 */
[----:B-1----:R-:W-:Y:S04]  /*5be0*/  @UP1 UISETP.NE.U32.AND UP0, UPT, UR4, URZ, UPT ;  /* 0x000000ff0400128c */ /* 0x002fe8000bf05070 */
[----:B------:R-:W-:Y:S04]  /*5bf0*/  @UP1 UISETP.NE.AND.EX UP0, UPT, UR5, URZ, UPT, UP0 ;  /* 0x000000ff0500128c */ /* 0x000fe8000bf05300 */
[----:B------:R-:W-:Y:S01]  /*5c00*/  @UP1 USEL UR4, URZ, 0xffffffff, UP0 ;  /* 0xffffffffff041887 */ /* 0x000fe20008000000 */
[----:B------:R-:W-:Y:S11]  /*5c10*/  @!P3 BRA `(.L_x_101) ;  /* 0x000000000030b947 */ /* 0x000ff60003800000 */
[----:B------:R-:W-:Y:S01]  /*5c20*/  ISETP.NE.U32.AND P2, PT, R74, RZ, PT ;  /* 0x000000ff4a00720c */ /* 0x000fe20003f45070 */
[----:B------:R-:W1:Y:S01]  /*5c30*/  LDCU.64 UR6, c[0x0][0x358] ;  /* 0x00006b00ff0677ac */ /* 0x000e620008000a00 */
[----:B------:R-:W-:Y:S02]  /*5c40*/  IMAD.MOV.U32 R80, RZ, RZ, 0x1 ;  /* 0x00000001ff507424 */ /* 0x000fe400078e00ff */
[----:B------:R-:W-:Y:S11]  /*5c50*/  ISETP.NE.AND.EX P2, PT, R75, RZ, PT, P2 ;  /* 0x000000ff4b00720c */ /* 0x000ff60003f45320 */
[----:B------:R-:W-:Y:S02]  /*5c60*/  @!UPT UIADD3 URZ, UPT, UPT, URZ, URZ, URZ ;  /* 0x000000fffffff290 */ /* 0x000fe4000fffe0ff */
[----:B------:R-:W3:Y:S01]  /*5c70*/  @P2 LDC.64 R2, c[0x0][0x888] ;  /* 0x00022200ff022b82 */ /* 0x000ee20000000a00 */
[----:B--2---:R-:W-:Y:S04]  /*5c80*/  @P2 IMAD R0, R76, UR36, RZ ;  /* 0x000000244c002c24 */ /* 0x004fe8000f8e02ff */
[----:B---3--:R-:W-:Y:S04]  /*5c90*/  @P2 IMAD.WIDE R2, R0, 0x4, R2 ;  /* 0x0000000400022825 */ /* 0x008fe800078e0202 */
[----:B------:R-:W-:Y:S01]  /*5ca0*/  HFMA2 R0, -RZ, RZ, 0, 5.9604644775390625e-08 ;  /* 0x00000001ff007431 */ /* 0x000fe200000001ff */
[----:B-1---5:R1:W5:Y:S04]  /*5cb0*/  @P2 LDG.E R39, desc[UR6][R2.64] ;  /* 0x0000000602272981 */ /* 0x022368000c1e1900 */
[----:B------:R-:W-:Y:S01]  /*5cc0*/  @!P2 PRMT R80, R0, 0x7610, R80 ;  /* 0x000076100050a816 */ /* 0x000fe20000000050 */
[----:B-1----:R-:W3:Y:S06]  /*5cd0*/  @!P2 LDC R39, c[0x0][0x880] ;  /* 0x00022000ff27ab82 */ /* 0x002eec0000000800 */
.L_x_101:
[----:B------:R-:W-:Y:S05]  /*5ce0*/  @!P4 BRA `(.L_x_102) ;  /* 0x000000000024c947 */ /* 0x000fea0003800000 */
[----:B------:R-:W-:Y:S01]  /*5cf0*/  ISETP.NE.U32.AND P2, PT, R70, RZ, PT ;  /* 0x000000ff4600720c */ /* 0x000fe20003f45070 */
[----:B------:R-:W1:Y:S03]  /*5d00*/  LDCU.64 UR6, c[0x0][0x358] ;  /* 0x00006b00ff0677ac */ /* 0x000e660008000a00 */
[----:B------:R-:W-:Y:S11]  /*5d10*/  ISETP.NE.AND.EX P2, PT, R71, RZ, PT, P2 ;  /* 0x000000ff4700720c */ /* 0x000ff60003f45320 */
[----:B------:R-:W-:Y:S02]  /*5d20*/  @!UPT UIADD3 URZ, UPT, UPT, URZ, URZ, URZ ;  /* 0x000000fffffff290 */ /* 0x000fe4000fffe0ff */
[----:B------:R-:W4:Y:S01]  /*5d30*/  @P2 LDC.64 R2, c[0x0][0x8a8] ;  /* 0x00022a00ff022b82 */ /* 0x000f220000000a00 */
[----:B--2---:R-:W-:Y:S04]  /*5d40*/  @P2 IMAD R0, R72, UR36, RZ ;  /* 0x0000002448002c24 */ /* 0x004fe8000f8e02ff */
[----:B----4-:R-:W-:Y:S05]  /*5d50*/  @P2 IMAD.WIDE R2, R0, 0x4, R2 ;  /* 0x0000000400022825 */ /* 0x010fea00078e0202 */
[----:B-1---5:R1:W5:Y:S02]  /*5d60*/  @P2 LDG.E R38, desc[UR6][R2.64] ;  /* 0x0000000602262981 */ /* 0x022364000c1e1900 */
[----:B-1----:R-:W4:Y:S02]  /*5d70*/  @!P2 LDC R38, c[0x0][0x8a0] ;  /* 0x00022800ff26ab82 */ /* 0x002f240000000800 */
.L_x_102:
[----:B---3-5:R-:W-:Y:S01]  /*5d80*/  @P0 FSETP.NEU.AND P4, PT, R39, RZ, PT ;  /* 0x000000ff2700020b */ /* 0x028fe20003f8d000 */
[----:B--2---:R-:W-:Y:S01]  /*5d90*/  IMAD.U32 R0, RZ, RZ, UR4 ;  /* 0x00000004ff007e24 */ /* 0x004fe2000f8e00ff */
[----:B------:R-:W-:Y:S01]  /*5da0*/  @P0 LOP3.LUT P2, RZ, R80, 0xff, RZ, 0xc0, !PT ;  /* 0x000000ff50ff0812 */ /* 0x000fe2000784c0ff */
[----:B------:R-:W-:Y:S01]  /*5db0*/  BSSY B1, `(.L_x_103) ;  /* 0x0000035000017945 */ /* 0x000fe20003800000 */
[----:B------:R-:W-:Y:S02]  /*5dc0*/  @P0 SEL R2, RZ, 0xffffffff, P4 ;  /* 0xffffffffff020807 */ /* 0x000fe40002000000 */
[----:B------:R-:W-:Y:S02]  /*5dd0*/  CS2R R18, SRZ ;  /* 0x0000000000127805 */ /* 0x000fe4000001ff00 */
[----:B------:R-:W-:Y:S02]  /*5de0*/  LEA R82, R36, UR44, 0x3 ;  /* 0x0000002c24527c11 */ /* 0x000fe4000f8e18ff */
[----:B------:R-:W-:Y:S02]  /*5df0*/  CS2R R16, SRZ ;  /* 0x0000000000107805 */ /* 0x000fe4000001ff00 */
[----:B------:R-:W-:Y:S02]  /*5e00*/  @P1 SEL R2, R0, R2, !P2 ;  /* 0x0000000200021207 */ /* 0x000fe40005000000 */
[----:B------:R-:W-:Y:S02]  /*5e10*/  CS2R R26, SRZ ;  /* 0x00000000001a7805 */ /* 0x000fe4000001ff00 */
[----:B------:R-:W-:Y:S02]  /*5e20*/  SHF.L.U32 R4, R86, 0x1f, RZ ;  /* 0x0000001f56047819 */ /* 0x000fe400000006ff */
[----:B------:R-:W-:Y:S02]  /*5e30*/  CS2R R24, SRZ ;  /* 0x0000000000187805 */ /* 0x000fe4000001ff00 */
[----:B------:R-:W-:Y:S02]  /*5e40*/  @P0 LOP3.LUT R2, R2, 0x1, RZ, 0xc0, !PT ;  /* 0x0000000102020812 */ /* 0x000fe400078ec0ff */
[----:B------:R-:W-:Y:S02]  /*5e50*/  PLOP3.LUT P5, PT, PT, PT, PT, 0x8, 0x80 ;  /* 0x000000000080781c */ /* 0x000fe40003fae170 */
[----:B------:R-:W-:Y:S01]  /*5e60*/  ISETP.NE.U32.OR P1, PT, R2, 0x1, !P0 ;  /* 0x000000010200780c */ /* 0x000fe20004725470 */
[----:B------:R-:W-:Y:S11]  /*5e70*/  IMAD R2, R36, 0x20, R37 ;  /* 0x0000002024027824 */ /* 0x000ff600078e0225 */
[----:B------:R-:W-:Y:S01]  /*5e80*/  @!UPT UIADD3 URZ, UPT, UPT, URZ, URZ, URZ ;  /* 0x000000fffffff290 */ /* 0x000fe2000fffe0ff */
[----:B------:R-:W-:Y:S04]  /*5e90*/  @P1 SHF.L.U32 R0, R84, 0x1f, RZ ;  /* 0x0000001f54001819 */ /* 0x000fe800000006ff */
[----:B------:R-:W1:Y:S01]  /*5ea0*/  @P1 SYNCS.PHASECHK.TRANS64.TRYWAIT P0, [UR44+0x50], R0 ;  /* 0x00005000ff0015a7 */ /* 0x000e62000800112c */
[----:B------:R2:W3:Y:S01]  /*5eb0*/  SYNCS.PHASECHK.TRANS64.TRYWAIT P4, [R82+URZ+0x90], R4 ;  /* 0x00009004520075a7 */ /* 0x0004e200080811ff */
[----:B-1----:R-:W-:Y:S01]  /*5ec0*/  @P1 PLOP3.LUT P5, PT, P0, PT, PT, 0x8, 0x80 ;  /* 0x000000000080181c */ /* 0x002fe200007ae170 */
[----:B------:R-:W-:Y:S01]  /*5ed0*/  @!UPT UIADD3 URZ, UPT, UPT, URZ, URZ, URZ ;  /* 0x000000fffffff290 */ /* 0x000fe2000fffe0ff */
[----:B--23--:R-:W-:Y:S11]  /*5ee0*/  @!P1 BRA `(.L_x_104) ;  /* 0x0000000000849947 */ /* 0x00cff60003800000 */
[----:B------:R-:W-:Y:S01]  /*5ef0*/  ISETP.NE.U32.AND P0, PT, RZ, UR56, PT ;  /* 0x00000038ff007c0c */ /* 0x000fe2000bf05070 */
[----:B------:R-:W-:Y:S01]  /*5f00*/  BSSY B0, `(.L_x_105) ;  /* 0x0000012000007945 */ /* 0x000fe20003800000 */
[----:B------:R-:W-:Y:S02]  /*5f10*/  FSETP.NEU.AND P2, PT, R39, RZ, PT ;  /* 0x000000ff2700720b */ /* 0x000fe40003f4d000 */
[----:B------:R-:W-:Y:S02]  /*5f20*/  CS2R R26, SRZ ;  /* 0x00000000001a7805 */ /* 0x000fe4000001ff00 */
[----:B------:R-:W-:Y:S02]  /*5f30*/  ISETP.NE.AND.EX P0, PT, RZ, UR57, PT, P0 ;  /* 0x00000039ff007c0c */ /* 0x000fe4000bf05300 */
[----:B------:R-:W-:Y:S02]  /*5f40*/  CS2R R24, SRZ ;  /* 0x0000000000187805 */ /* 0x000fe4000001ff00 */
[----:B------:R-:W-:Y:S02]  /*5f50*/  LOP3.LUT P1, RZ, R80, 0xff, RZ, 0xc0, !PT ;  /* 0x000000ff50ff7812 */ /* 0x000fe4000782c0ff */
[----:B------:R-:W-:Y:S02]  /*5f60*/  CS2R R18, SRZ ;  /* 0x0000000000127805 */ /* 0x000fe4000001ff00 */
[----:B------:R-:W-:Y:S02]  /*5f70*/  SEL R0, RZ, 0xffffffff, P2 ;  /* 0xffffffffff007807 */ /* 0x000fe40001000000 */
[----:B------:R-:W-:Y:S02]  /*5f80*/  CS2R R16, SRZ ;  /* 0x0000000000107805 */ /* 0x000fe4000001ff00 */
[----:B------:R-:W-:Y:S04]  /*5f90*/  SEL R3, RZ, 0xffffffff, P0 ;  /* 0xffffffffff037807 */ /* 0x000fe80000000000 */
[----:B------:R-:W-:Y:S04]  /*5fa0*/  @P3 SEL R0, R3, R0, !P1 ;  /* 0x0000000003003207 */ /* 0x000fe80004800000 */
[----:B------:R-:W-:Y:S04]  /*5fb0*/  LOP3.LUT R0, R0, 0x1, RZ, 0xc0, !PT ;  /* 0x0000000100007812 */ /* 0x000fe800078ec0ff */
[----:B------:R-:W-:Y:S01]  /*5fc0*/  ISETP.NE.U32.AND P0, PT, R0, 0x1, PT ;  /* 0x000000010000780c */ /* 0x000fe20003f05070 */
[----:B------:R-:W-:Y:S01]  /*5fd0*/  @!UPT UIADD3 URZ, UPT, UPT, URZ, URZ, URZ ;  /* 0x000000fffffff290 */ /* 0x000fe2000fffe0ff */
[----:B------:R-:W-:Y:S11]  /*5fe0*/  @!P5 BRA `(.L_x_106) ;  /* 0x00000000000cd947 */ /* 0x000ff60003800000 */
[----:B------:R-:W-:Y:S04]  /*5ff0*/  SHF.L.U32 R3, R84, 0x1f, RZ ;  /* 0x0000001f54037819 */ /* 0x000fe800000006ff */
[----:B------:R-:W1:Y:S02]  /*6000*/  SYNCS.PHASECHK.TRANS64.TRYWAIT P1, [UR44+0x50], R3 ;  /* 0x00005003ff0075a7 */ /* 0x000e64000802112c */
[----:B-1----:R-:W-:Y:S05]  /*6010*/  @!P1 BRA `(.L_x_107) ;  /* 0x0000001400b89947 */ /* 0x002fea0003800000 */
.L_x_106:
[----:B------:R-:W-:Y:S05]  /*6020*/  BSYNC B0 ;  /* 0x0000000000007941 */ /* 0x000fea0003800000 */
.L_x_105:
[----:B------:R-:W2:Y:S01]  /*6030*/  S2UR UR5, SR_CgaCtaId ;  /* 0x00000000000579c3 */ /* 0x000ea20000008800 */
[----:B------:R3:W1:Y:S01]  /*6040*/  @P0 LDS.128 R24, [R79+UR44+0x200] ;  /* 0x0002002c4f180984 */ /* 0x0006620008000c00 */
[----:B------:R-:W-:Y:S01]  /*6050*/  UIADD3 UR4, UPT, UPT, UR44, 0x58, URZ ;  /* 0x000000582c047890 */ /* 0x000fe2000fffe0ff */
[----:B------:R-:W-:Y:S02]  /*6060*/  LOP3.LUT R84, R84, 0x1, RZ, 0x3c, !PT ;  /* 0x0000000154547812 */ /* 0x000fe400078e3cff */
[----:B------:R3:W1:Y:S01]  /*6070*/  @P0 LDS.128 R16, [R78+0x10] ;  /* 0x000010004e100984 */ /* 0x0006620000000c00 */
[----:B------:R-:W-:Y:S01]  /*6080*/  @!PT LDS RZ, [RZ] ;  /* 0x00000000fffff984 */ /* 0x000fe20000000800 */
[----:B------:R-:W-:Y:S01]  /*6090*/  @!PT LDS RZ, [RZ] ;  /* 0x00000000fffff984 */ /* 0x000fe20000000800 */
[----:B------:R-:W-:Y:S01]  /*60a0*/  @!PT LDS RZ, [RZ] ;  /* 0x00000000fffff984 */ /* 0x000fe20000000800 */
[----:B------:R-:W-:Y:S01]  /*60b0*/  @!PT LDS RZ, [RZ] ;  /* 0x00000000fffff984 */ /* 0x000fe20000000800 */
[----:B------:R5:W-:Y:S06]  /*60c0*/  MEMBAR.ALL.CTA ;  /* 0x0000000000007992 */ /* 0x000bec0000008000 */
[----:B-----5:R-:W5:Y:S01]  /*60d0*/  FENCE.VIEW.ASYNC.S ;  /* 0x00000000000073c6 */ /* 0x020f620000000000 */
[----:B--2---:R-:W-:Y:S09]  /*60e0*/  UPRMT UR4, UR5, 0x654, UR4 ;  /* 0x0000065405047896 */ /* 0x004ff20008000004 */
[----:B---3-5:R-:W-:Y:S03]  /*60f0*/  SYNCS.ARRIVE.TRANS64.RED.A1T0 RZ, [UR4], RZ ;  /* 0x000000ffffff79a7 */ /* 0x028fe60008100404 */
.L_x_104:
[----:B------:R-:W-:Y:S05]  /*6100*/  BSYNC B1 ;  /* 0x0000000000017941 */ /* 0x000fea0003800000 */
.L_x_103:
[----:B-1----:R-:W-:Y:S04]  /*6110*/  SHF.R.U32.HI R0, RZ, 0x15, R2 ;  /* 0x00000015ff007819 */ /* 0x002fe80000011602 */
[----:B------:R-:W-:Y:S01]  /*6120*/  LOP3.LUT P0, RZ, R0, 0x3, R81, 0x48, !PT ;  /* 0x0000000300ff7812 */ /* 0x000fe20007804851 */
[----:B------:R-:W-:Y:S01]  /*6130*/  @!UPT UIADD3 URZ, UPT, UPT, URZ, URZ, URZ ;  /* 0x000000fffffff290 */ /* 0x000fe2000fffe0ff */
[----:B------:R-:W-:Y:S11]  /*6140*/  @P4 BRA `(.L_x_108) ;  /* 0x0000000000084947 */ /* 0x000ff60003800000 */
[----:B------:R-:W1:Y:S02]  /*6150*/  SYNCS.PHASECHK.TRANS64.TRYWAIT P1, [R82+URZ+0x90], R4 ;  /* 0x00009004520075a7 */ /* 0x000e6400080211ff */
[----:B-1----:R-:W-:Y:S05]  /*6160*/  @!P1 BRA `(.L_x_109) ;  /* 0x00000014007c9947 */ /* 0x002fea0003800000 */
.L_x_108:
[----:B------:R-:W-:Y:S05]  /*6170*/  @!P0 BRA `(.L_x_110) ;  /* 0x0000000000408947 */ /* 0x000fea0003800000 */
[----:B------:R-:W2:Y:S01]  /*6180*/  LDCU.64 UR8, c[0x4][0x70] ;  /* 0x01000e00ff0877ac */ /* 0x000ea20008000a00 */
[----:B------:R-:W-:Y:S01]  /*6190*/  MOV R15, 0x0 ;  /* 0x00000000000f7802 */ /* 0x000fe20000000f00 */
[----:B------:R-:W-:Y:S02]  /*61a0*/  HFMA2 R12, -RZ, RZ, 0, 5.9604644775390625e-08 ;  /* 0x00000001ff0c7431 */ /* 0x000fe400000001ff */
[----:B------:R-:W-:Y:S02]  /*61b0*/  IMAD.MOV.U32 R8, RZ, RZ, 0x192 ;  /* 0x00000192ff087424 */ /* 0x000fe400078e00ff */
[----:B------:R-:W-:Y:S01]  /*61c0*/  IMAD.MOV.U32 R13, RZ, RZ, RZ ;  /* 0x000000ffff0d7224 */ /* 0x000fe200078e00ff */
[----:B------:R-:W3:Y:S01]  /*61d0*/  LDCU.64 UR6, c[0x4][0x78] ;  /* 0x01000f00ff0677ac */ /* 0x000ee20008000a00 */
[----:B------:R-:W4:Y:S01]  /*61e0*/  LDC.64 R14, c[0x4][R15] ;  /* 0x010000000f0e7b82 */ /* 0x000f220000000a00 */
[----:B------:R-:W5:Y:S01]  /*61f0*/  LDCU.64 UR4, c[0x4][0x10] ;  /* 0x01000200ff0477ac */ /* 0x000f620008000a00 */
[----:B--2---:R-:W-:Y:S01]  /*6200*/  MOV R5, UR9 ;  /* 0x0000000900057c02 */ /* 0x004fe20008000f00 */
[----:B-1----:R-:W-:Y:S01]  /*6210*/  IMAD.U32 R4, RZ, RZ, UR8 ;  /* 0x00000008ff047e24 */ /* 0x002fe2000f8e00ff */
[----:B---3--:R-:W-:Y:S01]  /*6220*/  MOV R7, UR7 ;  /* 0x0000000700077c02 */ /* 0x008fe20008000f00 */
[----:B------:R-:W-:Y:S01]  /*6230*/  IMAD.U32 R6, RZ, RZ, UR6 ;  /* 0x00000006ff067e24 */ /* 0x000fe2000f8e00ff */
[----:B-----5:R-:W-:Y:S01]  /*6240*/  MOV R11, UR5 ;  /* 0x00000005000b7c02 */ /* 0x020fe20008000f00 */
[----:B------:R-:W-:Y:S02]  /*6250*/  IMAD.U32 R10, RZ, RZ, UR4 ;  /* 0x00000004ff0a7e24 */ /* 0x000fe4000f8e00ff */
[----:B------:R-:W-:Y:S07]  /*6260*/  LEPC R20, `(.L_x_110) ;  /* 0x000000001014794e */ /* 0x000fee0000000000 */
[----:B----4-:R-:W-:Y:S05]  /*6270*/  CALL.ABS.NOINC R14 ;  /* 0x000000000e007343 */ /* 0x010fea0003c00000 */
.L_x_110:
[----:B------:R-:W-:Y:S01]  /*6280*/  LOP3.LUT P0, RZ, R69, 0x60, RZ, 0xc0, !PT ;  /* 0x0000006045ff7812 */ /* 0x000fe2000780c0ff */
[----:B------:R-:W-:Y:S05]  /*6290*/  WARPSYNC.ALL ;  /* 0x0000000000007948 */ /* 0x000fea0003800000 */
[----:B------:R-:W-:Y:S01]  /*62a0*/  R2UR UR4, R2 ;  /* 0x00000000020472ca */ /* 0x000fe200000e0000 */
[----:B------:R-:W-:Y:S01]  /*62b0*/  BSSY.RECONVERGENT B0, `(.L_x_111) ;  /* 0x000009d000007945 */ /* 0x000fe20003800200 */
[-C--:B------:R-:W-:Y:S02]  /*62c0*/  F2FP.F16.E5M2.UNPACK_B R2, R24.reuse ;  /* 0x00000018ff02723e */ /* 0x080fe400020004ff */
[-C--:B-1----:R-:W-:Y:S02]  /*62d0*/  F2FP.F16.E5M2.UNPACK_B R4, R25.reuse ;  /* 0x00000019ff04723e */ /* 0x082fe400020004ff */
[----:B------:R-:W-:Y:S01]  /*62e0*/  F2FP.F16.E5M2.UNPACK_B R24, R24.H1 ;  /* 0x00000018ff18723e */ /* 0x000fe200030004ff */
[----:B------:R-:W-:Y:S01]  /*62f0*/  HADD2.F32 R0, -RZ, R2.H0_H0 ;  /* 0x20000002ff007230 */ /* 0x000fe20000004100 */
[----:B------:R-:W-:Y:S01]  /*6300*/  F2FP.F16.E5M2.UNPACK_B R25, R25.H1 ;  /* 0x00000019ff19723e */ /* 0x000fe200030004ff */
[----:B------:R-:W-:Y:S01]  /*6310*/  HADD2.F32 R41, -RZ, R4.H0_H0 ;  /* 0x20000004ff297230 */ /* 0x000fe20000004100 */
[-C--:B------:R-:W-:Y:S01]  /*6320*/  F2FP.F16.E5M2.UNPACK_B R46, R26.reuse ;  /* 0x0000001aff2e723e */ /* 0x080fe200020004ff */
[--C-:B------:R-:W-:Y:S01]  /*6330*/  HADD2.F32 R3, -RZ, R24.reuse.H0_H0 ;  /* 0x20000018ff037230 */ /* 0x100fe20000004100 */
[----:B------:R-:W-:Y:S01]  /*6340*/  F2FP.F16.E5M2.UNPACK_B R48, R26.H1 ;  /* 0x0000001aff30723e */ /* 0x000fe200030004ff */
[----:B------:R-:W-:Y:S01]  /*6350*/  HADD2.F32 R40, -RZ, R24.H1_H1 ;  /* 0x30000018ff287230 */ /* 0x000fe20000004100 */
[-C--:B------:R-:W-:Y:S01]  /*6360*/  F2FP.F16.E5M2.UNPACK_B R50, R27.reuse ;  /* 0x0000001bff32723e */ /* 0x080fe200020004ff */
[----:B------:R-:W-:Y:S01]  /*6370*/  HADD2.F32 R42, -RZ, R4.H1_H1 ;  /* 0x30000004ff2a7230 */ /* 0x000fe20000004100 */
[----:B------:R-:W-:Y:S01]  /*6380*/  F2FP.F16.E5M2.UNPACK_B R52, R27.H1 ;  /* 0x0000001bff34723e */ /* 0x000fe200030004ff */
[--C-:B------:R-:W-:Y:S01]  /*6390*/  HADD2.F32 R43, -RZ, R25.reuse.H0_H0 ;  /* 0x20000019ff2b7230 */ /* 0x100fe20000004100 */
[-C--:B------:R-:W-:Y:S01]  /*63a0*/  F2FP.F16.E5M2.UNPACK_B R54, R16.reuse ;  /* 0x00000010ff36723e */ /* 0x080fe200020004ff */
[----:B------:R-:W-:Y:S01]  /*63b0*/  HADD2.F32 R44, -RZ, R25.H1_H1 ;  /* 0x30000019ff2c7230 */ /* 0x000fe20000004100 */
[----:B------:R-:W-:Y:S01]  /*63c0*/  F2FP.F16.E5M2.UNPACK_B R56, R16.H1 ;  /* 0x00000010ff38723e */ /* 0x000fe200030004ff */
[----:B------:R-:W-:Y:S01]  /*63d0*/  HADD2.F32 R2, -RZ, R2.H1_H1 ;  /* 0x30000002ff027230 */ /* 0x000fe20000004100 */
[-C--:B------:R-:W-:Y:S01]  /*63e0*/  F2FP.F16.E5M2.UNPACK_B R58, R17.reuse ;  /* 0x00000011ff3a723e */ /* 0x080fe200020004ff */
[--C-:B------:R-:W-:Y:S01]  /*63f0*/  HADD2.F32 R45, -RZ, R46.reuse.H0_H0 ;  /* 0x2000002eff2d7230 */ /* 0x100fe20000004100 */
        /* <DEDUP_REMOVED lines=10> */
[----:B------:R-:W1:Y:S01]  /*64a0*/  LDTM.x32 R4, tmem[UR4] ;  /* 0x00000004000479ee */ /* 0x000e6200082c0000 */
[----:B------:R-:W-:Y:S01]  /*64b0*/  NOP ;  /* 0x0000000000007918 */ /* 0x000fe20000000000 */
[----:B------:R-:W-:Y:S01]  /*64c0*/  IADD3 R82, PT, PT, R82, 0xb0, RZ ;  /* 0x000000b052527810 */ /* 0x000fe20007ffe0ff */
[--C-:B------:R-:W-:Y:S01]  /*64d0*/  HADD2.F32 R53, -RZ, R54.reuse.H0_H0 ;  /* 0x20000036ff357230 */ /* 0x100fe20000004100 */
[----:B------:R-:W-:Y:S01]  /*64e0*/  IADD3 R36, PT, PT, R36, 0x1, RZ ;  /* 0x0000000124247810 */ /* 0x000fe20007ffe0ff */
[----:B------:R-:W-:Y:S01]  /*64f0*/  HADD2.F32 R54, -RZ, R54.H1_H1 ;  /* 0x30000036ff367230 */ /* 0x000fe20000004100 */
[----:B------:R-:W-:Y:S01]  /*6500*/  LOP3.LUT R82, R82, 0xfefffff8, RZ, 0xc0, !PT ;  /* 0xfefffff852527812 */ /* 0x000fe200078ec0ff */
[--C-:B------:R-:W-:Y:S02]  /*6510*/  HADD2.F32 R57, -RZ, R58.reuse.H0_H0 ;  /* 0x2000003aff397230 */ /* 0x100fe40000004100 */
[----:B------:R-:W-:Y:S01]  /*6520*/  HADD2.F32 R58, -RZ, R58.H1_H1 ;  /* 0x3000003aff3a7230 */ /* 0x000fe20000004100 */
[----:B-1----:R1:W-:Y:S01]  /*6530*/  SYNCS.ARRIVE.TRANS64.RED.A1T0 RZ, [R82+URZ], RZ ;  /* 0x000000ff52ff79a7 */ /* 0x0023e200081004ff */
[--C-:B------:R-:W-:Y:S02]  /*6540*/  HADD2.F32 R61, -RZ, R62.reuse.H0_H0 ;  /* 0x2000003eff3d7230 */ /* 0x100fe40000004100 */
[----:B------:R-:W-:Y:S02]  /*6550*/  HADD2.F32 R62, -RZ, R62.H1_H1 ;  /* 0x3000003eff3e7230 */ /* 0x000fe40000004100 */
[--C-:B------:R-:W-:Y:S02]  /*6560*/  HADD2.F32 R65, -RZ, R66.reuse.H0_H0 ;  /* 0x20000042ff417230 */ /* 0x100fe40000004100 */
[----:B------:R-:W-:Y:S02]  /*6570*/  HADD2.F32 R66, -RZ, R66.H1_H1 ;  /* 0x30000042ff427230 */ /* 0x000fe40000004100 */
[--C-:B------:R-:W-:Y:S02]  /*6580*/  HADD2.F32 R51, -RZ, R52.reuse.H0_H0 ;  /* 0x20000034ff337230 */ /* 0x100fe40000004100 */
[----:B------:R-:W-:Y:S02]  /*6590*/  HADD2.F32 R52, -RZ, R52.H1_H1 ;  /* 0x30000034ff347230 */ /* 0x000fe40000004100 */
[--C-:B------:R-:W-:Y:S02]  /*65a0*/  HADD2.F32 R55, -RZ, R56.reuse.H0_H0 ;  /* 0x20000038ff377230 */ /* 0x100fe40000004100 */
[C---:B----4-:R-:W-:Y:S01]  /*65b0*/  FMUL R4, R38.reuse, R4 ;  /* 0x0000000426047220 */ /* 0x050fe20000400000 */
[C---:B------:R-:W-:Y:S01]  /*65c0*/  FMUL R5, R38.reuse, R5 ;  /* 0x0000000526057220 */ /* 0x040fe20000400000 */
[C---:B------:R-:W-:Y:S01]  /*65d0*/  FMUL R8, R38.reuse, R8 ;  /* 0x0000000826087220 */ /* 0x040fe20000400000 */
[C---:B------:R-:W-:Y:S01]  /*65e0*/  FMUL R9, R38.reuse, R9 ;  /* 0x0000000926097220 */ /* 0x040fe20000400000 */
[C---:B------:R-:W-:Y:S01]  /*65f0*/  FFMA R4, R39.reuse, R0, R4 ;  /* 0x0000000027047223 */ /* 0x040fe20000000004 */
[C---:B------:R-:W-:Y:S01]  /*6600*/  FFMA R5, R39.reuse, R2, R5 ;  /* 0x0000000227057223 */ /* 0x040fe20000000005 */
[C---:B------:R-:W-:Y:S01]  /*6610*/  FMUL R12, R38.reuse, R12 ;  /* 0x0000000c260c7220 */ /* 0x040fe20000400000 */
        /* <DEDUP_REMOVED lines=15> */
[C---:B------:R-:W-:Y:S01]  /*6710*/  FFMA R6, R39.reuse, R3, R6 ;  /* 0x0000000327067223 */ /* 0x040fe20000000006 */
[C---:B------:R-:W-:Y:S01]  /*6720*/  FFMA R7, R39.reuse, R40, R7 ;  /* 0x0000002827077223 */ /* 0x040fe20000000007 */
[C---:B------:R-:W-:Y:S01]  /*6730*/  FFMA R8, R39.reuse, R41, R8 ;  /* 0x0000002927087223 */ /* 0x040fe20000000008 */
[C---:B------:R-:W-:Y:S01]  /*6740*/  FFMA R9, R39.reuse, R42, R9 ;  /* 0x0000002a27097223 */ /* 0x040fe20000000009 */
[C---:B------:R-:W-:Y:S01]  /*6750*/  FFMA R10, R39.reuse, R43, R10 ;  /* 0x0000002b270a7223 */ /* 0x040fe2000000000a */
[C---:B------:R-:W-:Y:S01]  /*6760*/  FFMA R11, R39.reuse, R44, R11 ;  /* 0x0000002c270b7223 */ /* 0x040fe2000000000b */
[C---:B------:R-:W-:Y:S01]  /*6770*/  FFMA R12, R39.reuse, R45, R12 ;  /* 0x0000002d270c7223 */ /* 0x040fe2000000000c */
[----:B------:R-:W-:Y:S01]  /*6780*/  FFMA R13, R39, R46, R13 ;  /* 0x0000002e270d7223 */ /* 0x000fe2000000000d */
[----:B------:R-:W-:Y:S01]  /*6790*/  F2FP.SATFINITE.E5M2.F32.PACK_AB_MERGE_C R6, R7, R6, RZ ;  /* 0x000000060706723e */ /* 0x000fe200048060ff */
[C---:B------:R-:W-:Y:S01]  /*67a0*/  FMUL R14, R38.reuse, R14 ;  /* 0x0000000e260e7220 */ /* 0x040fe20000400000 */
[----:B------:R-:W-:Y:S01]  /*67b0*/  F2FP.SATFINITE.E5M2.F32.PACK_AB_MERGE_C R10, R11, R10, RZ ;  /* 0x0000000a0b0a723e */ /* 0x000fe200048060ff */
[C---:B------:R-:W-:Y:S01]  /*67c0*/  FMUL R15, R38.reuse, R15 ;  /* 0x0000000f260f7220 */ /* 0x040fe20000400000 */
[----:B------:R-:W-:Y:S01]  /*67d0*/  F2FP.SATFINITE.E5M2.F32.PACK_AB_MERGE_C R4, R5, R4, R6 ;  /* 0x000000040504723e */ /* 0x000fe20004806006 */
[----:B------:R-:W-:Y:S01]  /*67e0*/  FFMA R14, R39, R47, R14 ;  /* 0x0000002f270e7223 */ /* 0x000fe2000000000e */
[----:B------:R-:W-:Y:S01]  /*67f0*/  F2FP.SATFINITE.E5M2.F32.PACK_AB_MERGE_C R5, R9, R8, R10 ;  /* 0x000000080905723e */ /* 0x000fe2000480600a */
[C---:B------:R-:W-:Y:S01]  /*6800*/  FFMA R15, R39.reuse, R48, R15 ;  /* 0x00000030270f7223 */ /* 0x040fe2000000000f */
[C---:B------:R-:W-:Y:S01]  /*6810*/  FFMA R16, R39.reuse, R49, R16 ;  /* 0x0000003127107223 */ /* 0x040fe20000000010 */
[C---:B------:R-:W-:Y:S01]  /*6820*/  FFMA R17, R39.reuse, R50, R17 ;  /* 0x0000003227117223 */ /* 0x040fe20000000011 */
[C---:B------:R-:W-:Y:S01]  /*6830*/  FMUL R18, R38.reuse, R18 ;  /* 0x0000001226127220 */ /* 0x040fe20000400000 */
[C---:B------:R-:W-:Y:S01]  /*6840*/  FMUL R19, R38.reuse, R19 ;  /* 0x0000001326137220 */ /* 0x040fe20000400000 */
[----:B------:R-:W-:Y:S02]  /*6850*/  HADD2.F32 R56, -RZ, R56.H1_H1 ;  /* 0x30000038ff387230 */ /* 0x000fe40000004100 */
[C---:B------:R-:W-:Y:S01]  /*6860*/  FMUL R22, R38.reuse, R22 ;  /* 0x0000001626167220 */ /* 0x040fe20000400000 */
[C---:B------:R-:W-:Y:S01]  /*6870*/  FFMA R18, R39.reuse, R51, R18 ;  /* 0x0000003327127223 */ /* 0x040fe20000000012 */
[C---:B------:R-:W-:Y:S01]  /*6880*/  FFMA R19, R39.reuse, R52, R19 ;  /* 0x0000003427137223 */ /* 0x040fe20000000013 */
[C---:B------:R-:W-:Y:S01]  /*6890*/  FMUL R23, R38.reuse, R23 ;  /* 0x0000001726177220 */ /* 0x040fe20000400000 */
[C---:B------:R-:W-:Y:S01]  /*68a0*/  FFMA R20, R39.reuse, R53, R20 ;  /* 0x0000003527147223 */ /* 0x040fe20000000014 */
[C---:B------:R-:W-:Y:S01]  /*68b0*/  FFMA R21, R39.reuse, R54, R21 ;  /* 0x0000003627157223 */ /* 0x040fe20000000015 */
[--C-:B------:R-:W-:Y:S02]  /*68c0*/  HADD2.F32 R59, -RZ, R60.reuse.H0_H0 ;  /* 0x2000003cff3b7230 */ /* 0x100fe40000004100 */
[C---:B------:R-:W-:Y:S01]  /*68d0*/  FFMA R22, R39.reuse, R55, R22 ;  /* 0x0000003727167223 */ /* 0x040fe20000000016 */
[----:B------:R-:W-:Y:S02]  /*68e0*/  HADD2.F32 R60, -RZ, R60.H1_H1 ;  /* 0x3000003cff3c7230 */ /* 0x000fe40000004100 */
[C---:B------:R-:W-:Y:S01]  /*68f0*/  FMUL R3, R38.reuse, R26 ;  /* 0x0000001a26037220 */ /* 0x040fe20000400000 */
        /* <DEDUP_REMOVED lines=16> */
[----:B------:R-:W-:Y:S01]  /*6a00*/  FFMA R31, R39, R64, R31 ;  /* 0x00000040271f7223 */ /* 0x000fe2000000001f */
[----:B------:R-:W-:Y:S01]  /*6a10*/  FMUL R35, R38, R35 ;  /* 0x0000002326237220 */ /* 0x000fe20000400000 */
[----:B------:R-:W-:Y:S01]  /*6a20*/  F2FP.SATFINITE.E5M2.F32.PACK_AB_MERGE_C R14, R15, R14, RZ ;  /* 0x0000000e0f0e723e */ /* 0x000fe200048060ff */
[----:B------:R-:W-:Y:S01]  /*6a30*/  FFMA R28, R39, R65, R28 ;  /* 0x00000041271c7223 */ /* 0x000fe2000000001c */
[----:B------:R-:W-:Y:S01]  /*6a40*/  F2FP.SATFINITE.E5M2.F32.PACK_AB_MERGE_C R7, R19, R18, RZ ;  /* 0x000000121307723e */ /* 0x000fe200048060ff */
[C---:B------:R-:W-:Y:S01]  /*6a50*/  FFMA R29, R39.reuse, R66, R29 ;  /* 0x00000042271d7223 */ /* 0x040fe2000000001d */
[----:B------:R-:W-:Y:S01]  /*6a60*/  FFMA R30, R39, R67, R30 ;  /* 0x00000043271e7223 */ /* 0x000fe2000000001e */
[----:B------:R-:W-:Y:S01]  /*6a70*/  F2FP.SATFINITE.E5M2.F32.PACK_AB_MERGE_C R22, R23, R22, RZ ;  /* 0x000000161716723e */ /* 0x000fe200048060ff */
[----:B------:R-:W-:Y:S01]  /*6a80*/  FFMA R35, R39, R68, R35 ;  /* 0x0000004427237223 */ /* 0x000fe20000000023 */
[----:B------:R-:W-:Y:S02]  /*6a90*/  F2FP.SATFINITE.E5M2.F32.PACK_AB_MERGE_C R6, R13, R12, R14 ;  /* 0x0000000c0d06723e */ /* 0x000fe4000480600e */
[----:B------:R-:W-:Y:S02]  /*6aa0*/  F2FP.SATFINITE.E5M2.F32.PACK_AB_MERGE_C R7, R17, R16, R7 ;  /* 0x000000101107723e */ /* 0x000fe40004806007 */
[----:B------:R-:W-:Y:S02]  /*6ab0*/  F2FP.SATFINITE.E5M2.F32.PACK_AB_MERGE_C R20, R21, R20, R22 ;  /* 0x000000141514723e */ /* 0x000fe40004806016 */
[----:B------:R-:W-:Y:S01]  /*6ac0*/  F2FP.SATFINITE.E5M2.F32.PACK_AB_MERGE_C R3, R27, R3, RZ ;  /* 0x000000031b03723e */ /* 0x000fe200048060ff */
[----:B------:R1:W-:Y:S01]  /*6ad0*/  STS.128 [R79+UR44+0x1200], R4 ;  /* 0x001200044f007988 */ /* 0x0003e20008000c2c */
[----:B------:R-:W-:Y:S02]  /*6ae0*/  F2FP.SATFINITE.E5M2.F32.PACK_AB_MERGE_C R22, R31, R26, RZ ;  /* 0x0000001a1f16723e */ /* 0x000fe400048060ff */
[----:B------:R-:W-:Y:S02]  /*6af0*/  F2FP.SATFINITE.E5M2.F32.PACK_AB_MERGE_C R23, R35, R30, RZ ;  /* 0x0000001e2317723e */ /* 0x000fe400048060ff */
[----:B------:R-:W-:Y:S02]  /*6b00*/  F2FP.SATFINITE.E5M2.F32.PACK_AB_MERGE_C R21, R2, R0, R3 ;  /* 0x000000000215723e */ /* 0x000fe40004806003 */
[----:B------:R-:W-:Y:S02]  /*6b10*/  F2FP.SATFINITE.E5M2.F32.PACK_AB_MERGE_C R22, R25, R24, R22 ;  /* 0x000000181916723e */ /* 0x000fe40004806016 */
[----:B------:R-:W-:Y:S05]  /*6b20*/  F2FP.SATFINITE.E5M2.F32.PACK_AB_MERGE_C R23, R29, R28, R23 ;  /* 0x0000001c1d17723e */ /* 0x000fea0004806017 */
[----:B------:R1:W-:Y:S01]  /*6b30*/  STS.128 [R78+0x1010], R20 ;  /* 0x001010144e007388 */ /* 0x0003e20000000c00 */
[----:B------:R-:W-:Y:S01]  /*6b40*/  @!PT LDS RZ, [RZ] ;  /* 0x00000000fffff984 */ /* 0x000fe20000000800 */
[----:B------:R-:W-:Y:S01]  /*6b50*/  @!PT LDS RZ, [RZ] ;  /* 0x00000000fffff984 */ /* 0x000fe20000000800 */
[----:B------:R-:W-:Y:S01]  /*6b60*/  @!PT LDS RZ, [RZ] ;  /* 0x00000000fffff984 */ /* 0x000fe20000000800 */
[----:B------:R-:W-:Y:S01]  /*6b70*/  @!PT LDS RZ, [RZ] ;  /* 0x00000000fffff984 */ /* 0x000fe20000000800 */
[----:B------:R2:W-:Y:S07]  /*6b80*/  MEMBAR.ALL.CTA ;  /* 0x0000000000007992 */ /* 0x0005ee0000008000 */
[----:B--2---:R-:W2:Y:S02]  /*6b90*/  FENCE.VIEW.ASYNC.S ;  /* 0x00000000000073c6 */ /* 0x004ea40000000000 */
[----:B--2---:R-:W-:Y:S06]  /*6ba0*/  BAR.SYNC.DEFER_BLOCKING 0x1, 0x80 ;  /* 0x0042000000007b1d */ /* 0x004fec0000010000 */
[----:B------:R-:W-:Y:S05]  /*6bb0*/  @P0 BRA `(.L_x_112) ;  /* 0x0000000000300947 */ /* 0x000fea0003800000 */
[----:B------:R-:W-:Y:S02]  /*6bc0*/  UIADD3 UR4, UPT, UPT, UR44, 0x1200, URZ ;  /* 0x000012002c047890 */ /* 0x000fe4000fffe0ff */
[----:B------:R-:W-:Y:S02]  /*6bd0*/  USHF.L.U32 UR9, UR45, 0x6, URZ ;  /* 0x000000062d097899 */ /* 0x000fe400080006ff */
[----:B------:R-:W-:Y:S02]  /*6be0*/  USHF.L.U32 UR10, UR46, 0x6, URZ ;  /* 0x000000062e0a7899 */ /* 0x000fe400080006ff */
[----:B------:R-:W-:Y:S01]  /*6bf0*/  MOV R87, UR4 ;  /* 0x0000000400577c02 */ /* 0x000fe20008000f00 */
[----:B------:R-:W-:Y:S01]  /*6c00*/  UIADD3 UR4, UP0, UPT, UR62, 0x680, URZ ;  /* 0x000006803e047890 */ /* 0x000fe2000ff1e0ff */
[----:B------:R-:W-:Y:S02]  /*6c10*/  UMOV UR11, UR36 ;  /* 0x00000024000b7c82 */ /* 0x000fe40008000000 */
[----:B------:R-:W-:Y:S01]  /*6c20*/  R2UR UR8, R87 ;  /* 0x00000000570872ca */ /* 0x000fe200000e0000 */
[----:B------:R-:W-:Y:S11]  /*6c30*/  UIADD3.X UR5, UPT, UPT, URZ, UR63, URZ, UP0, !UPT ;  /* 0x0000003fff057290 */ /* 0x000ff600087fe4ff */
[----:B------:R-:W-:Y:S01]  /*6c40*/  @!UPT UIADD3 URZ, UPT, UPT, URZ, URZ, URZ ;  /* 0x000000fffffff290 */ /* 0x000fe2000fffe0ff */
[----:B------:R2:W-:Y:S01]  /*6c50*/  UTMASTG.3D [UR8], [UR4] ;  /* 0x00000008040073b5 */ /* 0x0005e20008010000 */
[----:B------:R0:W-:Y:S01]  /*6c60*/  UTMACMDFLUSH ;  /* 0x00000000000079b7 */ /* 0x0001e20000000000 */
[----:B--2---:R-:W-:Y:S04]  /*6c70*/  DEPBAR.LE SB0, 0x0 ;  /* 0x000080000000791a */ /* 0x004fe80000000000 */
.L_x_112:
[----:B------:R-:W-:Y:S05]  /*6c80*/  BSYNC.RECONVERGENT B0 ;  /* 0x0000000000007941 */ /* 0x000fea0003800200 */
.L_x_111:
[----:B------:R-:W-:Y:S01]  /*6c90*/  BAR.SYNC.DEFER_BLOCKING 0x1, 0x80 ;  /* 0x0042000000007b1d */ /* 0x000fe20000010000 */
[----:B------:R-:W-:Y:S01]  /*6ca0*/  ISETP.NE.AND P0, PT, R83, 0x2, PT ;  /* 0x000000025300780c */ /* 0x000fe20003f05270 */
[----:B------:R-:W-:Y:S01]  /*6cb0*/  UISETP.NE.AND UP0, UPT, UR47, URZ, UPT ;  /* 0x000000ff2f00728c */ /* 0x000fe2000bf05270 */
[----:B------:R-:W-:Y:S01]  /*6cc0*/  ISETP.NE.AND P1, PT, R36, 0x4, PT ;  /* 0x000000042400780c */ /* 0x000fe20003f25270 */
[----:B------:R-:W-:Y:S01]  /*6cd0*/  UIADD3 UR45, UPT, UPT, UR37, UR55, URZ ;  /* 0x00000037252d7290 */ /* 0x000fe2000fffe0ff */
[----:B------:R-:W-:Y:S01]  /*6ce0*/  SEL R2, RZ, 0x1, P0 ;  /* 0x00000001ff027807 */ /* 0x000fe20000000000 */
[----:B------:R-:W-:Y:S01]  /*6cf0*/  UIADD3 UR46, UPT, UPT, UR38, UR58, URZ ;  /* 0x0000003a262e7290 */ /* 0x000fe2000fffe0ff */
[----:B------:R-:W-:Y:S02]  /*6d00*/  SEL R0, RZ, 0x1, P1 ;  /* 0x00000001ff007807 */ /* 0x000fe40000800000 */
[----:B------:R-:W-:Y:S02]  /*6d10*/  LOP3.LUT R85, R85, R2, RZ, 0x3c, !PT ;  /* 0x0000000255557212 */ /* 0x000fe400078e3cff */
[----:B------:R-:W-:Y:S02]  /*6d20*/  LOP3.LUT R86, R86, R0, RZ, 0x3c, !PT ;  /* 0x0000000056567212 */ /* 0x000fe400078e3cff */
[----:B------:R-:W-:Y:S02]  /*6d30*/  SEL R83, R83, RZ, P0 ;  /* 0x000000ff53537207 */ /* 0x000fe40000000000 */
[----:B------:R-:W-:Y:S01]  /*6d40*/  SEL R36, R36, RZ, P1 ;  /* 0x000000ff24247207 */ /* 0x000fe20000800000 */
[----:B------:R-:W-:Y:S01]  /*6d50*/  UMOV UR36, UR54 ;  /* 0x0000003600247c82 */ /* 0x000fe20008000000 */
[----:B------:R-:W-:Y:S05]  /*6d60*/  BRA.U UP0, `(.L_x_113) ;  /* 0xffffffe500487547 */ /* 0x000fea000b83ffff */
[----:B------:R-:W-:Y:S05]  /*6d70*/  EXIT ;  /* 0x000000000000794d */ /* 0x000fea0003800000 */
.L_x_24:
[----:B-1----:R1:W2:Y:S02]  /*6d80*/  SYNCS.PHASECHK.TRANS64.TRYWAIT P0, [R0+URZ+0xe0], R2 ;  /* 0x0000e002000075a7 */ /* 0x0022a400080011ff */
[----:B--2---:R-:W-:Y:S05]  /*6d90*/  @!P0 NANOSLEEP.SYNCS 0x989680 ;  /* 0x009896800000895d */ /* 0x004fea0003900000 */
[----:B------:R-:W2:Y:S02]  /*6da0*/  @!P0 SYNCS.PHASECHK.TRANS64 P0, [R0+URZ+0xe0], R2 ;  /* 0x0000e002000085a7 */ /* 0x000ea400080010ff */
[----:B--2---:R-:W-:Y:S05]  /*6db0*/  @!P0 BRA `(.L_x_24) ;  /* 0xfffffffc00f08947 */ /* 0x004fea000383ffff */
[----:B------:R-:W-:Y:S05]  /*6dc0*/  BRA `(.L_x_114) ;  /* 0xffffffac00247947 */ /* 0x000fea000383ffff */
.L_x_27:
[----:B-1----:R-:W-:-:S07]  /*6dd0*/  MOV R0, UR33 ;  /* 0x0000002100007c02 */ /* 0x002fce0008000f00 */
.L_x_115:
[----:B-1----:R1:W2:Y:S02]  /*6de0*/  SYNCS.PHASECHK.TRANS64.TRYWAIT P0, [R0+URZ+0x28], R3 ;  /* 0x00002803000075a7 */ /* 0x0022a400080011ff */
[----:B--2---:R-:W-:Y:S05]  /*6df0*/  @!P0 NANOSLEEP.SYNCS 0x989680 ;  /* 0x009896800000895d */ /* 0x004fea0003900000 */
[----:B------:R-:W2:Y:S02]  /*6e00*/  @!P0 SYNCS.PHASECHK.TRANS64 P0, [R0+URZ+0x28], R3 ;  /* 0x00002803000085a7 */ /* 0x000ea400080010ff */
[----:B--2---:R-:W-:Y:S05]  /*6e10*/  @!P0 BRA `(.L_x_115) ;  /* 0xfffffffc00f08947 */ /* 0x004fea000383ffff */
[----:B------:R-:W-:Y:S05]  /*6e20*/  BRA `(.L_x_26) ;  /* 0xffffffac00747947 */ /* 0x000fea000383ffff */
.L_x_34:
[----:B-1----:R-:W-:-:S07]  /*6e30*/  MOV R0, UR17 ;  /* 0x0000001100007c02 */ /* 0x002fce0008000f00 */
.L_x_116:
[----:B-1----:R1:W2:Y:S02]  /*6e40*/  SYNCS.PHASECHK.TRANS64.TRYWAIT P0, [R0+URZ+0x28], R3 ;  /* 0x00002803000075a7 */ /* 0x0022a400080011ff */
[----:B--2---:R-:W-:Y:S05]  /*6e50*/  @!P0 NANOSLEEP.SYNCS 0x989680 ;  /* 0x009896800000895d */ /* 0x004fea0003900000 */
[----:B------:R-:W2:Y:S02]  /*6e60*/  @!P0 SYNCS.PHASECHK.TRANS64 P0, [R0+URZ+0x28], R3 ;  /* 0x00002803000085a7 */ /* 0x000ea400080010ff */
[----:B--2---:R-:W-:Y:S05]  /*6e70*/  @!P0 BRA `(.L_x_116) ;  /* 0xfffffffc00f08947 */ /* 0x004fea000383ffff */
[----:B------:R-:W-:Y:S05]  /*6e80*/  BRA `(.L_x_33) ;  /* 0xffffffb000347947 */ /* 0x000fea000383ffff */
.L_x_39:
[----:B-1----:R1:W2:Y:S02]  /*6e90*/  SYNCS.PHASECHK.TRANS64.TRYWAIT P0, [R3+URZ+0x70], R0 ;  /* 0x00007000030075a7 */ /* 0x0022a400080011ff */
[----:B--2---:R-:W-:Y:S05]  /*6ea0*/  @!P0 NANOSLEEP.SYNCS 0x989680 ;  /* 0x009896800000895d */ /* 0x004fea0003900000 */
[----:B------:R-:W2:Y:S02]  /*6eb0*/  @!P0 SYNCS.PHASECHK.TRANS64 P0, [R3+URZ+0x70], R0 ;  /* 0x00007000030085a7 */ /* 0x000ea400080010ff */
[----:B--2---:R-:W-:Y:S05]  /*6ec0*/  @!P0 BRA `(.L_x_39) ;  /* 0xfffffffc00f08947 */ /* 0x004fea000383ffff */
[----:B------:R-:W-:Y:S05]  /*6ed0*/  BRA `(.L_x_117) ;  /* 0xffffffb000d87947 */ /* 0x000fea000383ffff */
.L_x_43:
[----:B------:R-:W-:-:S07]  /*6ee0*/  MOV R0, UR4 ;  /* 0x0000000400007c02 */ /* 0x000fce0008000f00 */
.L_x_118:
[----:B-1----:R1:W2:Y:S02]  /*6ef0*/  SYNCS.PHASECHK.TRANS64.TRYWAIT P0, [R0+URZ], R2 ;  /* 0x00000002000075a7 */ /* 0x0022a400080011ff */
[----:B--2---:R-:W-:Y:S05]  /*6f00*/  @!P0 NANOSLEEP.SYNCS 0x989680 ;  /* 0x009896800000895d */ /* 0x004fea0003900000 */
[----:B------:R-:W2:Y:S02]  /*6f10*/  @!P0 SYNCS.PHASECHK.TRANS64 P0, [R0+URZ], R2 ;  /* 0x00000002000085a7 */ /* 0x000ea400080010ff */
[----:B--2---:R-:W-:Y:S05]  /*6f20*/  @!P0 BRA `(.L_x_118) ;  /* 0xfffffffc00f08947 */ /* 0x004fea000383ffff */
[----:B------:R-:W-:Y:S05]  /*6f30*/  BRA `(.L_x_119) ;  /* 0xffffffb8007c7947 */ /* 0x000fea000383ffff */
.L_x_44:
[----:B------:R-:W-:-:S07]  /*6f40*/  MOV R0, UR5 ;  /* 0x0000000500007c02 */ /* 0x000fce0008000f00 */
.L_x_120:
[----:B-1----:R1:W2:Y:S02]  /*6f50*/  SYNCS.PHASECHK.TRANS64.TRYWAIT P0, [R0+URZ], R3 ;  /* 0x00000003000075a7 */ /* 0x0022a400080011ff */
[----:B--2---:R-:W-:Y:S05]  /*6f60*/  @!P0 NANOSLEEP.SYNCS 0x989680 ;  /* 0x009896800000895d */ /* 0x004fea0003900000 */
[----:B------:R-:W2:Y:S02]  /*6f70*/  @!P0 SYNCS.PHASECHK.TRANS64 P0, [R0+URZ], R3 ;  /* 0x00000003000085a7 */ /* 0x000ea400080010ff */
[----:B--2---:R-:W-:Y:S05]  /*6f80*/  @!P0 BRA `(.L_x_120) ;  /* 0xfffffffc00f08947 */ /* 0x004fea000383ffff */
[----:B------:R-:W-:Y:S05]  /*6f90*/  BRA `(.L_x_121) ;  /* 0xffffffb800887947 */ /* 0x000fea000383ffff */
.L_x_45:
[----:B------:R-:W-:-:S07]  /*6fa0*/  MOV R0, UR5 ;  /* 0x0000000500007c02 */ /* 0x000fce0008000f00 */
.L_x_122:
[----:B-1----:R1:W2:Y:S02]  /*6fb0*/  SYNCS.PHASECHK.TRANS64.TRYWAIT P0, [R0+URZ], R3 ;  /* 0x00000003000075a7 */ /* 0x0022a400080011ff */
[----:B--2---:R-:W-:Y:S05]  /*6fc0*/  @!P0 NANOSLEEP.SYNCS 0x989680 ;  /* 0x009896800000895d */ /* 0x004fea0003900000 */
[----:B------:R-:W2:Y:S02]  /*6fd0*/  @!P0 SYNCS.PHASECHK.TRANS64 P0, [R0+URZ], R3 ;  /* 0x00000003000085a7 */ /* 0x000ea400080010ff */
[----:B--2---:R-:W-:Y:S05]  /*6fe0*/  @!P0 BRA `(.L_x_122) ;  /* 0xfffffffc00f08947 */ /* 0x004fea000383ffff */
[----:B------:R-:W-:Y:S05]  /*6ff0*/  BRA `(.L_x_123) ;  /* 0xffffffb800947947 */ /* 0x000fea000383ffff */
.L_x_46:
[----:B------:R-:W-:-:S07]  /*7000*/  MOV R0, UR5 ;  /* 0x0000000500007c02 */ /* 0x000fce0008000f00 */
.L_x_124:
[----:B-1----:R1:W2:Y:S02]  /*7010*/  SYNCS.PHASECHK.TRANS64.TRYWAIT P0, [R0+URZ], R3 ;  /* 0x00000003000075a7 */ /* 0x0022a400080011ff */
[----:B--2---:R-:W-:Y:S05]  /*7020*/  @!P0 NANOSLEEP.SYNCS 0x989680 ;  /* 0x009896800000895d */ /* 0x004fea0003900000 */
[----:B------:R-:W2:Y:S02]  /*7030*/  @!P0 SYNCS.PHASECHK.TRANS64 P0, [R0+URZ], R3 ;  /* 0x00000003000085a7 */ /* 0x000ea400080010ff */
[----:B--2---:R-:W-:Y:S05]  /*7040*/  @!P0 BRA `(.L_x_124) ;  /* 0xfffffffc00f08947 */ /* 0x004fea000383ffff */
[----:B------:R-:W-:Y:S05]  /*7050*/  BRA `(.L_x_125) ;  /* 0xffffffb800a07947 */ /* 0x000fea000383ffff */
.L_x_49:
[----:B-1----:R1:W2:Y:S02]  /*7060*/  SYNCS.PHASECHK.TRANS64.TRYWAIT P0, [R2+URZ+0xd0], R4 ;  /* 0x0000d004020075a7 */ /* 0x0022a400080011ff */
[----:B--2---:R-:W-:Y:S05]  /*7070*/  @!P0 NANOSLEEP.SYNCS 0x989680 ;  /* 0x009896800000895d */ /* 0x004fea0003900000 */
[----:B------:R-:W2:Y:S02]  /*7080*/  @!P0 SYNCS.PHASECHK.TRANS64 P0, [R2+URZ+0xd0], R4 ;  /* 0x0000d004020085a7 */ /* 0x000ea400080010ff */
[----:B--2---:R-:W-:Y:S05]  /*7090*/  @!P0 BRA `(.L_x_49) ;  /* 0xfffffffc00f08947 */ /* 0x004fea000383ffff */
[----:B------:R-:W-:Y:S05]  /*70a0*/  BRA `(.L_x_126) ;  /* 0xffffffbc00047947 */ /* 0x000fea000383ffff */
.L_x_50:
[----:B------:R-:W-:-:S07]  /*70b0*/  MOV R2, UR4 ;  /* 0x0000000400027c02 */ /* 0x000fce0008000f00 */
.L_x_127:
[----:B-1----:R1:W2:Y:S02]  /*70c0*/  SYNCS.PHASECHK.TRANS64.TRYWAIT P0, [R2+URZ+0x80], R5 ;  /* 0x00008005020075a7 */ /* 0x0022a400080011ff */
[----:B--2---:R-:W-:Y:S05]  /*70d0*/  @!P0 NANOSLEEP.SYNCS 0x989680 ;  /* 0x009896800000895d */ /* 0x004fea0003900000 */
[----:B------:R-:W2:Y:S02]  /*70e0*/  @!P0 SYNCS.PHASECHK.TRANS64 P0, [R2+URZ+0x80], R5 ;  /* 0x00008005020085a7 */ /* 0x000ea400080010ff */
[----:B--2---:R-:W-:Y:S05]  /*70f0*/  @!P0 BRA `(.L_x_127) ;  /* 0xfffffffc00f08947 */ /* 0x004fea000383ffff */
[----:B------:R-:W-:Y:S05]  /*7100*/  BRA `(.L_x_128) ;  /* 0xffffffbc00147947 */ /* 0x000fea000383ffff */
.L_x_51:
[----:B-1----:R1:W2:Y:S02]  /*7110*/  SYNCS.PHASECHK.TRANS64.TRYWAIT P1, [R2+URZ+0x70], R4 ;  /* 0x00007004020075a7 */ /* 0x0022a400080211ff */
[----:B--2---:R-:W-:Y:S05]  /*7120*/  @!P1 NANOSLEEP.SYNCS 0x989680 ;  /* 0x009896800000995d */ /* 0x004fea0003900000 */
[----:B------:R-:W2:Y:S02]  /*7130*/  @!P1 SYNCS.PHASECHK.TRANS64 P1, [R2+URZ+0x70], R4 ;  /* 0x00007004020095a7 */ /* 0x000ea400080210ff */
[----:B--2---:R-:W-:Y:S05]  /*7140*/  @!P1 BRA `(.L_x_51) ;  /* 0xfffffffc00f09947 */ /* 0x004fea000383ffff */
[----:B------:R-:W-:Y:S05]  /*7150*/  BRA `(.L_x_129) ;  /* 0xffffffbc00447947 */ /* 0x000fea000383ffff */
.L_x_54:
[----:B------:R-:W-:-:S07]  /*7160*/  MOV R0, UR4 ;  /* 0x0000000400007c02 */ /* 0x000fce0008000f00 */
.L_x_130:
[----:B-1----:R1:W2:Y:S02]  /*7170*/  SYNCS.PHASECHK.TRANS64.TRYWAIT P0, [R0+URZ+0x80], R2 ;  /* 0x00008002000075a7 */ /* 0x0022a400080011ff */
[----:B--2---:R-:W-:Y:S05]  /*7180*/  @!P0 NANOSLEEP.SYNCS 0x989680 ;  /* 0x009896800000895d */ /* 0x004fea0003900000 */
[----:B------:R-:W2:Y:S02]  /*7190*/  @!P0 SYNCS.PHASECHK.TRANS64 P0, [R0+URZ+0x80], R2 ;  /* 0x00008002000085a7 */ /* 0x000ea400080010ff */
[----:B--2---:R-:W-:Y:S05]  /*71a0*/  @!P0 BRA `(.L_x_130) ;  /* 0xfffffffc00f08947 */ /* 0x004fea000383ffff */
[----:B------:R-:W-:Y:S05]  /*71b0*/  BRA `(.L_x_53) ;  /* 0xffffffbc00987947 */ /* 0x000fea000383ffff */
.L_x_63:
[----:B-1----:R-:W-:-:S04]  /*71c0*/  MOV R5, UR5 ;  /* 0x0000000500057c02 */ /* 0x002fc80008000f00 */
[----:B------:R1:W2:Y:S03]  /*71d0*/  SYNCS.PHASECHK.TRANS64.TRYWAIT P0, [R5+URZ+0x8], R6 ;  /* 0x00000806050075a7 */ /* 0x0002a600080011ff */
[----:B--2---:R-:W-:Y:S05]  /*71e0*/  @!P0 NANOSLEEP.SYNCS 0x989680 ;  /* 0x009896800000895d */ /* 0x004fea0003900000 */
[----:B------:R-:W2:Y:S02]  /*71f0*/  @!P0 SYNCS.PHASECHK.TRANS64 P0, [R5+URZ+0x8], R6 ;  /* 0x00000806050085a7 */ /* 0x000ea400080010ff */
[----:B--2---:R-:W-:Y:S05]  /*7200*/  @!P0 BRA `(.L_x_63) ;  /* 0xfffffffc00ec8947 */ /* 0x004fea000383ffff */
[----:B------:R-:W-:Y:S05]  /*7210*/  BRA `(.L_x_62) ;  /* 0xffffffc000507947 */ /* 0x000fea000383ffff */
.L_x_65:
[----:B------:R-:W-:Y:S01]  /*7220*/  BSSY B0, `(.L_x_131) ;  /* 0x0000006000007945 */ /* 0x000fe20003800000 */
[----:B------:R-:W-:-:S07]  /*7230*/  MOV R15, 0xffffffff ;  /* 0xffffffff000f7802 */ /* 0x000fce0000000f00 */
[----:B-1---5:R-:W-:Y:S05]  /*7240*/  WARPSYNC.COLLECTIVE R15, `(.L_x_132) ;  /* 0x000000000f0c7348 */ /* 0x022fea0003c00000 */
[----:B------:R-:W-:Y:S02]  /*7250*/  ELECT P6, UR79, PT ;  /* 0x00000000004f782f */ /* 0x000fe400038c0000 */
[----:B------:R-:W-:Y:S01]  /*7260*/  MOV R14, UR79 ;  /* 0x0000004f000e7c02 */ /* 0x000fe20008000f00 */
[----:B-1---5:R-:W-:Y:S10]  /*7270*/  ENDCOLLECTIVE ;  /* 0x000000000000791b */ /* 0x022ff40003800000 */
.L_x_132:
[----:B------:R-:W-:Y:S05]  /*7280*/  BSYNC B0 ;  /* 0x0000000000007941 */ /* 0x000fea0003800000 */
.L_x_131:
[----:B------:R-:W-:Y:S01]  /*7290*/  PLOP3.LUT P0, PT, P6, PT, PT, 0x80, 0x8 ;  /* 0x000000000008781c */ /* 0x000fe2000370f070 */
[----:B------:R-:W-:-:S12]  /*72a0*/  BRA `(.L_x_133) ;  /* 0xffffffc0007c7947 */ /* 0x000fd8000383ffff */
.L_x_67:
[----:B-1----:R-:W-:-:S04]  /*72b0*/  MOV R0, UR5 ;  /* 0x0000000500007c02 */ /* 0x002fc80008000f00 */
[----:B------:R1:W2:Y:S03]  /*72c0*/  SYNCS.PHASECHK.TRANS64.TRYWAIT P0, [R0+URZ+0x8], R4 ;  /* 0x00000804000075a7 */ /* 0x0002a600080011ff */
[----:B--2---:R-:W-:Y:S05]  /*72d0*/  @!P0 NANOSLEEP.SYNCS 0x989680 ;  /* 0x009896800000895d */ /* 0x004fea0003900000 */
[----:B------:R-:W2:Y:S02]  /*72e0*/  @!P0 SYNCS.PHASECHK.TRANS64 P0, [R0+URZ+0x8], R4 ;  /* 0x00000804000085a7 */ /* 0x000ea400080010ff */
[----:B--2---:R-:W-:Y:S05]  /*72f0*/  @!P0 BRA `(.L_x_67) ;  /* 0xfffffffc00ec8947 */ /* 0x004fea000383ffff */
[----:B------:R-:W-:Y:S05]  /*7300*/  BRA `(.L_x_66) ;  /* 0xffffffc000807947 */ /* 0x000fea000383ffff */
.L_x_68:
[----:B-1----:R1:W2:Y:S02]  /*7310*/  SYNCS.PHASECHK.TRANS64.TRYWAIT P0, [R0+URZ+0x70], R4 ;  /* 0x00007004000075a7 */ /* 0x0022a400080011ff */
[----:B--2---:R-:W-:Y:S05]  /*7320*/  @!P0 NANOSLEEP.SYNCS 0x989680 ;  /* 0x009896800000895d */ /* 0x004fea0003900000 */
[----:B------:R-:W2:Y:S02]  /*7330*/  @!P0 SYNCS.PHASECHK.TRANS64 P0, [R0+URZ+0x70], R4 ;  /* 0x00007004000085a7 */ /* 0x000ea400080010ff */
[----:B--2---:R-:W-:Y:S05]  /*7340*/  @!P0 BRA `(.L_x_68) ;  /* 0xfffffffc00f08947 */ /* 0x004fea000383ffff */
[----:B------:R-:W-:Y:S05]  /*7350*/  BRA `(.L_x_134) ;  /* 0xffffffc400547947 */ /* 0x000fea000383ffff */
.L_x_70:
[----:B------:R-:W-:-:S07]  /*7360*/  MOV R0, UR19 ;  /* 0x0000001300007c02 */ /* 0x000fce0008000f00 */
.L_x_135:
[----:B-1----:R1:W2:Y:S02]  /*7370*/  SYNCS.PHASECHK.TRANS64.TRYWAIT P0, [R0+URZ+0xb0], R4 ;  /* 0x0000b004000075a7 */ /* 0x0022a400080011ff */
[----:B--2---:R-:W-:Y:S05]  /*7380*/  @!P0 NANOSLEEP.SYNCS 0x989680 ;  /* 0x009896800000895d */ /* 0x004fea0003900000 */
[----:B------:R-:W2:Y:S02]  /*7390*/  @!P0 SYNCS.PHASECHK.TRANS64 P0, [R0+URZ+0xb0], R4 ;  /* 0x0000b004000085a7 */ /* 0x000ea400080010ff */
[----:B--2---:R-:W-:Y:S05]  /*73a0*/  @!P0 BRA `(.L_x_135) ;  /* 0xfffffffc00f08947 */ /* 0x004fea000383ffff */
[----:B------:R-:W-:Y:S05]  /*73b0*/  BRA `(.L_x_136) ;  /* 0xffffffc4009c7947 */ /* 0x000fea000383ffff */
.L_x_73:
[----:B------:R-:W-:Y:S07]  /*73c0*/  MOV R0, UR6 ;  /* 0x0000000600007c02 */ /* 0x000fee0008000f00 */
.L_x_137:
[----:B-1----:R1:W2:Y:S02]  /*73d0*/  SYNCS.PHASECHK.TRANS64.TRYWAIT P0, [R0+URZ], R4 ;  /* 0x00000004000075a7 */ /* 0x0022a400080011ff */
[----:B--2---:R-:W-:Y:S05]  /*73e0*/  @!P0 NANOSLEEP.SYNCS 0x989680 ;  /* 0x009896800000895d */ /* 0x004fea0003900000 */
[----:B------:R-:W2:Y:S02]  /*73f0*/  @!P0 SYNCS.PHASECHK.TRANS64 P0, [R0+URZ], R4 ;  /* 0x00000004000085a7 */ /* 0x000ea400080010ff */
[----:B--2---:R-:W-:Y:S05]  /*7400*/  @!P0 BRA `(.L_x_137) ;  /* 0xfffffffc00f08947 */ /* 0x004fea000383ffff */
[----:B------:R-:W-:Y:S05]  /*7410*/  BRA `(.L_x_72) ;  /* 0xffffffc400b47947 */ /* 0x000fea000383ffff */
.L_x_77:
[----:B-1----:R-:W-:-:S07]  /*7420*/  MOV R0, UR4 ;  /* 0x0000000400007c02 */ /* 0x002fce0008000f00 */
.L_x_138:
[----:B-1----:R1:W2:Y:S02]  /*7430*/  SYNCS.PHASECHK.TRANS64.TRYWAIT P0, [R0+URZ], R2 ;  /* 0x00000002000075a7 */ /* 0x0022a400080011ff */
[----:B--2---:R-:W-:Y:S05]  /*7440*/  @!P0 NANOSLEEP.SYNCS 0x989680 ;  /* 0x009896800000895d */ /* 0x004fea0003900000 */
[----:B------:R-:W2:Y:S02]  /*7450*/  @!P0 SYNCS.PHASECHK.TRANS64 P0, [R0+URZ], R2 ;  /* 0x00000002000085a7 */ /* 0x000ea400080010ff */
[----:B--2---:R-:W-:Y:S05]  /*7460*/  @!P0 BRA `(.L_x_138) ;  /* 0xfffffffc00f08947 */ /* 0x004fea000383ffff */
[----:B------:R-:W-:Y:S05]  /*7470*/  BRA `(.L_x_139) ;  /* 0xffffffc8006c7947 */ /* 0x000fea000383ffff */
.L_x_78:
[----:B------:R-:W-:-:S07]  /*7480*/  MOV R0, UR5 ;  /* 0x0000000500007c02 */ /* 0x000fce0008000f00 */
.L_x_140:
[----:B-1----:R1:W2:Y:S02]  /*7490*/  SYNCS.PHASECHK.TRANS64.TRYWAIT P0, [R0+URZ], R3 ;  /* 0x00000003000075a7 */ /* 0x0022a400080011ff */
[----:B--2---:R-:W-:Y:S05]  /*74a0*/  @!P0 NANOSLEEP.SYNCS 0x989680 ;  /* 0x009896800000895d */ /* 0x004fea0003900000 */
[----:B------:R-:W2:Y:S02]  /*74b0*/  @!P0 SYNCS.PHASECHK.TRANS64 P0, [R0+URZ], R3 ;  /* 0x00000003000085a7 */ /* 0x000ea400080010ff */
[----:B--2---:R-:W-:Y:S05]  /*74c0*/  @!P0 BRA `(.L_x_140) ;  /* 0xfffffffc00f08947 */ /* 0x004fea000383ffff */
[----:B------:R-:W-:Y:S05]  /*74d0*/  BRA `(.L_x_141) ;  /* 0xffffffc800787947 */ /* 0x000fea000383ffff */
.L_x_79:
[----:B------:R-:W-:-:S07]  /*74e0*/  MOV R0, UR5 ;  /* 0x0000000500007c02 */ /* 0x000fce0008000f00 */
.L_x_142:
[----:B-1----:R1:W2:Y:S02]  /*74f0*/  SYNCS.PHASECHK.TRANS64.TRYWAIT P0, [R0+URZ], R3 ;  /* 0x00000003000075a7 */ /* 0x0022a400080011ff */
[----:B--2---:R-:W-:Y:S05]  /*7500*/  @!P0 NANOSLEEP.SYNCS 0x989680 ;  /* 0x009896800000895d */ /* 0x004fea0003900000 */
[----:B------:R-:W2:Y:S02]  /*7510*/  @!P0 SYNCS.PHASECHK.TRANS64 P0, [R0+URZ], R3 ;  /* 0x00000003000085a7 */ /* 0x000ea400080010ff */
[----:B--2---:R-:W-:Y:S05]  /*7520*/  @!P0 BRA `(.L_x_142) ;  /* 0xfffffffc00f08947 */ /* 0x004fea000383ffff */
[----:B------:R-:W-:Y:S05]  /*7530*/  BRA `(.L_x_143) ;  /* 0xffffffc800847947 */ /* 0x000fea000383ffff */
.L_x_82:
[----:B------:R-:W-:-:S07]  /*7540*/  MOV R0, UR13 ;  /* 0x0000000d00007c02 */ /* 0x000fce0008000f00 */
.L_x_144:
[----:B-1----:R1:W2:Y:S02]  /*7550*/  SYNCS.PHASECHK.TRANS64.TRYWAIT P1, [R0+URZ+0xf0], R2 ;  /* 0x0000f002000075a7 */ /* 0x0022a400080211ff */
[----:B--2---:R-:W-:Y:S05]  /*7560*/  @!P1 NANOSLEEP.SYNCS 0x989680 ;  /* 0x009896800000995d */ /* 0x004fea0003900000 */
[----:B------:R-:W2:Y:S02]  /*7570*/  @!P1 SYNCS.PHASECHK.TRANS64 P1, [R0+URZ+0xf0], R2 ;  /* 0x0000f002000095a7 */ /* 0x000ea400080210ff */
[----:B--2---:R-:W-:Y:S05]  /*7580*/  @!P1 BRA `(.L_x_144) ;  /* 0xfffffffc00f09947 */ /* 0x004fea000383ffff */
[----:B------:R-:W-:Y:S05]  /*7590*/  BRA `(.L_x_145) ;  /* 0xffffffc800d07947 */ /* 0x000fea000383ffff */
.L_x_87:
[----:B--2---:R2:W4:Y:S02]  /*75a0*/  SYNCS.PHASECHK.TRANS64.TRYWAIT P0, [R7+URZ+0x70], R0 ;  /* 0x00007000070075a7 */ /* 0x00452400080011ff */
[----:B----4-:R-:W-:Y:S05]  /*75b0*/  @!P0 NANOSLEEP.SYNCS 0x989680 ;  /* 0x009896800000895d */ /* 0x010fea0003900000 */
[----:B------:R-:W4:Y:S02]  /*75c0*/  @!P0 SYNCS.PHASECHK.TRANS64 P0, [R7+URZ+0x70], R0 ;  /* 0x00007000070085a7 */ /* 0x000f2400080010ff */
[----:B----4-:R-:W-:Y:S05]  /*75d0*/  @!P0 BRA `(.L_x_87) ;  /* 0xfffffffc00f08947 */ /* 0x010fea000383ffff */
[----:B------:R-:W-:Y:S05]  /*75e0*/  BRA `(.L_x_146) ;  /* 0xffffffcc00f07947 */ /* 0x000fea000383ffff */
.L_x_90:
[----:B-1----:R-:W-:Y:S07]  /*75f0*/  MOV R0, UR17 ;  /* 0x0000001100007c02 */ /* 0x002fee0008000f00 */
.L_x_147:
[----:B-1----:R1:W2:Y:S02]  /*7600*/  SYNCS.PHASECHK.TRANS64.TRYWAIT P2, [R0+URZ+0x68], R7 ;  /* 0x00006807000075a7 */ /* 0x0022a400080411ff */
[----:B--2---:R-:W-:Y:S05]  /*7610*/  @!P2 NANOSLEEP.SYNCS 0x989680 ;  /* 0x009896800000a95d */ /* 0x004fea0003900000 */
[----:B------:R-:W2:Y:S02]  /*7620*/  @!P2 SYNCS.PHASECHK.TRANS64 P2, [R0+URZ+0x68], R7 ;  /* 0x000068070000a5a7 */ /* 0x000ea400080410ff */
[----:B--2---:R-:W-:Y:S05]  /*7630*/  @!P2 BRA `(.L_x_147) ;  /* 0xfffffffc00f0a947 */ /* 0x004fea000383ffff */
[----:B------:R-:W-:Y:S05]  /*7640*/  BRA `(.L_x_89) ;  /* 0xffffffd400507947 */ /* 0x000fea000383ffff */
.L_x_93:
[----:B-1----:R-:W-:Y:S07]  /*7650*/  MOV R0, UR17 ;  /* 0x0000001100007c02 */ /* 0x002fee0008000f00 */
.L_x_148:
[----:B-1----:R1:W2:Y:S02]  /*7660*/  SYNCS.PHASECHK.TRANS64.TRYWAIT P0, [R0+URZ+0x58], R6 ;  /* 0x00005806000075a7 */ /* 0x0022a400080011ff */
[----:B--2---:R-:W-:Y:S05]  /*7670*/  @!P0 NANOSLEEP.SYNCS 0x989680 ;  /* 0x009896800000895d */ /* 0x004fea0003900000 */
[----:B------:R-:W2:Y:S02]  /*7680*/  @!P0 SYNCS.PHASECHK.TRANS64 P0, [R0+URZ+0x58], R6 ;  /* 0x00005806000085a7 */ /* 0x000ea400080010ff */
[----:B--2---:R-:W-:Y:S05]  /*7690*/  @!P0 BRA `(.L_x_148) ;  /* 0xfffffffc00f08947 */ /* 0x004fea000383ffff */
[----:B------:R-:W-:Y:S05]  /*76a0*/  BRA `(.L_x_149) ;  /* 0xffffffd400a07947 */ /* 0x000fea000383ffff */
.L_x_96:
[----:B--2---:R2:W3:Y:S02]  /*76b0*/  SYNCS.PHASECHK.TRANS64.TRYWAIT P0, [R3+URZ+0x70], R0 ;  /* 0x00007000030075a7 */ /* 0x0044e400080011ff */
[----:B---3--:R-:W-:Y:S05]  /*76c0*/  @!P0 NANOSLEEP.SYNCS 0x989680 ;  /* 0x009896800000895d */ /* 0x008fea0003900000 */
[----:B------:R-:W3:Y:S02]  /*76d0*/  @!P0 SYNCS.PHASECHK.TRANS64 P0, [R3+URZ+0x70], R0 ;  /* 0x00007000030085a7 */ /* 0x000ee400080010ff */
[----:B---3--:R-:W-:Y:S05]  /*76e0*/  @!P0 BRA `(.L_x_96) ;  /* 0xfffffffc00f08947 */ /* 0x008fea000383ffff */
[----:B------:R-:W-:Y:S05]  /*76f0*/  BRA `(.L_x_150) ;  /* 0xffffffd800f87947 */ /* 0x000fea000383ffff */
.L_x_107:
[----:B-1----:R-:W-:Y:S04]  /*7700*/  MOV R0, UR44 ;  /* 0x0000002c00007c02 */ /* 0x002fe80008000f00 */
[----:B------:R1:W2:Y:S03]  /*7710*/  SYNCS.PHASECHK.TRANS64.TRYWAIT P1, [R0+URZ+0x50], R3 ;  /* 0x00005003000075a7 */ /* 0x0002a600080211ff */
[----:B--2---:R-:W-:Y:S05]  /*7720*/  @!P1 NANOSLEEP.SYNCS 0x989680 ;  /* 0x009896800000995d */ /* 0x004fea0003900000 */
[----:B------:R-:W2:Y:S02]  /*7730*/  @!P1 SYNCS.PHASECHK.TRANS64 P1, [R0+URZ+0x50], R3 ;  /* 0x00005003000095a7 */ /* 0x000ea400080210ff */
[----:B--2---:R-:W-:Y:S05]  /*7740*/  @!P1 BRA `(.L_x_107) ;  /* 0xfffffffc00ec9947 */ /* 0x004fea000383ffff */
[----:B------:R-:W-:Y:S05]  /*7750*/  BRA `(.L_x_106) ;  /* 0xffffffe800307947 */ /* 0x000fea000383ffff */
.L_x_109:
[----:B-1----:R1:W2:Y:S02]  /*7760*/  SYNCS.PHASECHK.TRANS64.TRYWAIT P1, [R82+URZ+0x90], R4 ;  /* 0x00009004520075a7 */ /* 0x0022a400080211ff */
[----:B--2---:R-:W-:Y:S05]  /*7770*/  @!P1 NANOSLEEP.SYNCS 0x989680 ;  /* 0x009896800000995d */ /* 0x004fea0003900000 */
[----:B------:R-:W2:Y:S02]  /*7780*/  @!P1 SYNCS.PHASECHK.TRANS64 P1, [R82+URZ+0x90], R4 ;  /* 0x00009004520095a7 */ /* 0x000ea400080210ff */
[----:B--2---:R-:W-:Y:S05]  /*7790*/  @!P1 BRA `(.L_x_109) ;  /* 0xfffffffc00f09947 */ /* 0x004fea000383ffff */
[----:B------:R-:W-:Y:S05]  /*77a0*/  BRA `(.L_x_108) ;  /* 0xffffffe800707947 */ /* 0x000fea000383ffff */
        .weak           $__internal_0_$__cuda_sm10x_tcgen05_guardrail_trap_col_being_dealloced_not_returned_by_alloc
        .type           $__internal_0_$__cuda_sm10x_tcgen05_guardrail_trap_col_being_dealloced_not_returned_by_alloc,@function
        .size           $__internal_0_$__cuda_sm10x_tcgen05_guardrail_trap_col_being_dealloced_not_returned_by_alloc,($__internal_1_$__cuda_sm10x_tcgen05_guardrail_trap_phase_invalid_during_alloc - $__internal_0_$__cuda_sm10x_tcgen05_guardrail_trap_col_being_dealloced_not_returned_by_alloc)
$__internal_0_$__cuda_sm10x_tcgen05_guardrail_trap_col_being_dealloced_not_returned_by_alloc:
[----:B------:R-:W-:Y:S05]  /*77b0*/  BPT.TRAP 0x1 ;  /* 0x000000040000795c */ /* 0x000fea0000300000 */
[----:B------:R-:W-:-:S04]  /*77c0*/  HFMA2 R3, -RZ, RZ, 0, 0 ;  /* 0x00000000ff037431 */ /* 0x000fc800000001ff */
[----:B------:R-:W-:Y:S05]  /*77d0*/  RET.REL.NODEC R2 `(_ZN7cutlass13device_kernelINS_4gemm6kernel13GemmUniversalIN4cute5tupleIJiiiiEEENS1_10collective13CollectiveMmaINS1_35MainloopSm100TmaUmmaWarpSpecializedILi5ELi2ELi4ENS5_IJNS4_1CILi2EEESB_NSA_ILi1EEEEEEEENS5_IJNSA_ILi128EEENSA_ILi64EEENSA_ILi32EEEEEENS_12float_e5m2_tENS5_IJlSC_lEEESJ_SK_NS4_8TiledMMAINS4_8MMA_AtomIJNS4_10MMA_TraitsINS4_25SM100_MMA_F8F6F4_2x1SM_SSEJSJ_SJ_fSF_SG_NS4_17integral_constantINS4_4UMMA5MajorELSR_0EEESS_NSP_INSQ_7ScaleInELST_0EEESU_EEEEEENS4_6LayoutINS5_IJSC_SC_SC_EEENS5_IJNSA_ILi0EEESZ_SZ_EEEEENS5_IJNS4_10UnderscoreES12_S12_EEEEENS4_28SM100_TMA_2SM_LOAD_MULTICASTENS4_14ComposedLayoutINS4_7SwizzleILi1ELi4ELi3EEENS4_18smem_ptr_flag_bitsILi8EEENSX_INS5_IJNSA_ILi8EEESH_EEENS5_IJSH_SC_EEEEEEEvNS4_8identityENS4_18SM100_TMA_2SM_LOADES1F_vS1G_EENS_8epilogue10collective18CollectiveEpilogueINS1J_23Sm100TmaWarpSpecializedILi1ELi1ELi32ELb0ELb0EEEJNS5_IJSG_SG_SH_EEENS5_IJNSX_ISG_SC_EES1P_EEESJ_SK_SJ_SK_NS1J_6fusion15FusionCallbacksIS1N_NS1R_17LinearCombinationISJ_fSJ_fLNS_15FloatRoundStyleE2EEES1O_S1Q_JEEENS4_5SM1004TMEM4LOAD26SM100_TMEM_LOAD_32dp32b32xENS4_13SM90_TMA_LOADENS16_INS17_ILi2ELi4ELi3EEES1A_NSX_INS5_IJS1B_SG_EEENS5_IJSG_SC_EEEEEEENS4_39AutoVectorizingCopyWithAssumedAlignmentILi128EEENS4_14SM90_TMA_STOREES26_S28_S28_EEEvvEEEEvNT_6ParamsE) ;  /* 0xffffff8802087950 */ /* 0x000fea0003c3ffff */
        .weak           $__internal_1_$__cuda_sm10x_tcgen05_guardrail_trap_phase_invalid_during_alloc
        .type           $__internal_1_$__cuda_sm10x_tcgen05_guardrail_trap_phase_invalid_during_alloc,@function
        .size           $__internal_1_$__cuda_sm10x_tcgen05_guardrail_trap_phase_invalid_during_alloc,($__internal_2_$__cuda_sm10x_tcgen05_guardrail_trap_unallocated_columns_being_dealloced - $__internal_1_$__cuda_sm10x_tcgen05_guardrail_trap_phase_invalid_during_alloc)
$__internal_1_$__cuda_sm10x_tcgen05_guardrail_trap_phase_invalid_during_alloc:
[----:B------:R-:W-:Y:S05]  /*77e0*/  BPT.TRAP 0x1 ;  /* 0x000000040000795c */ /* 0x000fea0000300000 */
[----:B------:R-:W-:-:S04]  /*77f0*/  MOV R5, 0x0 ;  /* 0x0000000000057802 */ /* 0x000fc80000000f00 */
[----:B------:R-:W-:Y:S05]  /*7800*/  RET.REL.NODEC R4 `(_ZN7cutlass13device_kernelINS_4gemm6kernel13GemmUniversalIN4cute5tupleIJiiiiEEENS1_10collective13CollectiveMmaINS1_35MainloopSm100TmaUmmaWarpSpecializedILi5ELi2ELi4ENS5_IJNS4_1CILi2EEESB_NSA_ILi1EEEEEEEENS5_IJNSA_ILi128EEENSA_ILi64EEENSA_ILi32EEEEEENS_12float_e5m2_tENS5_IJlSC_lEEESJ_SK_NS4_8TiledMMAINS4_8MMA_AtomIJNS4_10MMA_TraitsINS4_25SM100_MMA_F8F6F4_2x1SM_SSEJSJ_SJ_fSF_SG_NS4_17integral_constantINS4_4UMMA5MajorELSR_0EEESS_NSP_INSQ_7ScaleInELST_0EEESU_EEEEEENS4_6LayoutINS5_IJSC_SC_SC_EEENS5_IJNSA_ILi0EEESZ_SZ_EEEEENS5_IJNS4_10UnderscoreES12_S12_EEEEENS4_28SM100_TMA_2SM_LOAD_MULTICASTENS4_14ComposedLayoutINS4_7SwizzleILi1ELi4ELi3EEENS4_18smem_ptr_flag_bitsILi8EEENSX_INS5_IJNSA_ILi8EEESH_EEENS5_IJSH_SC_EEEEEEEvNS4_8identityENS4_18SM100_TMA_2SM_LOADES1F_vS1G_EENS_8epilogue10collective18CollectiveEpilogueINS1J_23Sm100TmaWarpSpecializedILi1ELi1ELi32ELb0ELb0EEEJNS5_IJSG_SG_SH_EEENS5_IJNSX_ISG_SC_EES1P_EEESJ_SK_SJ_SK_NS1J_6fusion15FusionCallbacksIS1N_NS1R_17LinearCombinationISJ_fSJ_fLNS_15FloatRoundStyleE2EEES1O_S1Q_JEEENS4_5SM1004TMEM4LOAD26SM100_TMEM_LOAD_32dp32b32xENS4_13SM90_TMA_LOADENS16_INS17_ILi2ELi4ELi3EEES1A_NSX_INS5_IJS1B_SG_EEENS5_IJSG_SC_EEEEEEENS4_39AutoVectorizingCopyWithAssumedAlignmentILi128EEENS4_14SM90_TMA_STOREES26_S28_S28_EEEvvEEEEvNT_6ParamsE) ;  /* 0xffffff8404fc7950 */ /* 0x000fea0003c3ffff */
        .weak           $__internal_2_$__cuda_sm10x_tcgen05_guardrail_trap_unallocated_columns_being_dealloced
        .type           $__internal_2_$__cuda_sm10x_tcgen05_guardrail_trap_unallocated_columns_being_dealloced,@function
        .size           $__internal_2_$__cuda_sm10x_tcgen05_guardrail_trap_unallocated_columns_being_dealloced,(.L_x_152 - $__internal_2_$__cuda_sm10x_tcgen05_guardrail_trap_unallocated_columns_being_dealloced)
$__internal_2_$__cuda_sm10x_tcgen05_guardrail_trap_unallocated_columns_being_dealloced:
[----:B------:R-:W-:Y:S05]  /*7810*/  BPT.TRAP 0x1 ;  /* 0x000000040000795c */ /* 0x000fea0000300000 */
[----:B------:R-:W-:-:S04]  /*7820*/  HFMA2 R3, -RZ, RZ, 0, 0 ;  /* 0x00000000ff037431 */ /* 0x000fc800000001ff */
[----:B------:R-:W-:Y:S05]  /*7830*/  RET.REL.NODEC R2 `(_ZN7cutlass13device_kernelINS_4gemm6kernel13GemmUniversalIN4cute5tupleIJiiiiEEENS1_10collective13CollectiveMmaINS1_35MainloopSm100TmaUmmaWarpSpecializedILi5ELi2ELi4ENS5_IJNS4_1CILi2EEESB_NSA_ILi1EEEEEEEENS5_IJNSA_ILi128EEENSA_ILi64EEENSA_ILi32EEEEEENS_12float_e5m2_tENS5_IJlSC_lEEESJ_SK_NS4_8TiledMMAINS4_8MMA_AtomIJNS4_10MMA_TraitsINS4_25SM100_MMA_F8F6F4_2x1SM_SSEJSJ_SJ_fSF_SG_NS4_17integral_constantINS4_4UMMA5MajorELSR_0EEESS_NSP_INSQ_7ScaleInELST_0EEESU_EEEEEENS4_6LayoutINS5_IJSC_SC_SC_EEENS5_IJNSA_ILi0EEESZ_SZ_EEEEENS5_IJNS4_10UnderscoreES12_S12_EEEEENS4_28SM100_TMA_2SM_LOAD_MULTICASTENS4_14ComposedLayoutINS4_7SwizzleILi1ELi4ELi3EEENS4_18smem_ptr_flag_bitsILi8EEENSX_INS5_IJNSA_ILi8EEESH_EEENS5_IJSH_SC_EEEEEEEvNS4_8identityENS4_18SM100_TMA_2SM_LOADES1F_vS1G_EENS_8epilogue10collective18CollectiveEpilogueINS1J_23Sm100TmaWarpSpecializedILi1ELi1ELi32ELb0ELb0EEEJNS5_IJSG_SG_SH_EEENS5_IJNSX_ISG_SC_EES1P_EEESJ_SK_SJ_SK_NS1J_6fusion15FusionCallbacksIS1N_NS1R_17LinearCombinationISJ_fSJ_fLNS_15FloatRoundStyleE2EEES1O_S1Q_JEEENS4_5SM1004TMEM4LOAD26SM100_TMEM_LOAD_32dp32b32xENS4_13SM90_TMA_LOADENS16_INS17_ILi2ELi4ELi3EEES1A_NSX_INS5_IJS1B_SG_EEENS5_IJSG_SC_EEEEEEENS4_39AutoVectorizingCopyWithAssumedAlignmentILi128EEENS4_14SM90_TMA_STOREES26_S28_S28_EEEvvEEEEvNT_6ParamsE) ;  /* 0xffffff8402f07950 */ /* 0x000fea0003c3ffff */
.L_x_151:
[----:B------:R-:W-:-:S00]  /*7840*/  BRA `(.L_x_151) ;  /* 0xfffffffc00fc7947 */ /* 0x000fc0000383ffff */
[----:B------:R-:W-:-:S00]  /*7850*/  NOP ;  /* 0x0000000000007918 */ /* 0x000fc00000000000 */
        /* <DEDUP_REMOVED lines=10> */
.L_x_152:


//--------------------- .nv.global.init           --------------------------
	.section	.nv.global.init,"aw",@progbits
.nv.global.init:
	.type		$str$27,@object
	.size		$str$27,($str$28 - $str$27)
$str$27:
        /*0000*/ 	.byte	0x28, 0x61, 0x64, 0x64, 0x72, 0x65, 0x73, 0x73, 0x20, 0x26, 0x20, 0x6d, 0x61, 0x73, 0x6b, 0x29
        /*0010*/ 	.byte	0x20, 0x3d, 0x3d, 0x20, 0x30, 0x00
	.type		$str$28,@object
	.size		$str$28,($str$26 - $str$28)
$str$28:
        /*0016*/ 	.byte	0x2f, 0x74, 0x6d, 0x70, 0x2f, 0x63, 0x75, 0x74, 0x6c, 0x61, 0x73, 0x73, 0x5f, 0x73, 0x77, 0x65
        /*0026*/ 	.byte	0x65, 0x70, 0x5f, 0x73, 0x72, 0x63, 0x2f, 0x69, 0x6e, 0x63, 0x6c, 0x75, 0x64, 0x65, 0x2f, 0x63
        /*0036*/ 	.byte	0x75, 0x74, 0x65, 0x2f, 0x70, 0x6f, 0x69, 0x6e, 0x74, 0x65, 0x72, 0x5f, 0x66, 0x6c, 0x61, 0x67
        /*0046*/ 	.byte	0x67, 0x65, 0x64, 0x2e, 0x68, 0x70, 0x70, 0x00
	.type		$str$26,@object
	.size		$str$26,($str$25 - $str$26)
$str$26:
        /*004e*/ 	.byte	0x2f, 0x74, 0x6d, 0x70, 0x2f, 0x63, 0x75, 0x74, 0x6c, 0x61, 0x73, 0x73, 0x5f, 0x73, 0x77, 0x65
        /*005e*/ 	.byte	0x65, 0x70, 0x5f, 0x73, 0x72, 0x63, 0x2f, 0x69, 0x6e, 0x63, 0x6c, 0x75, 0x64, 0x65, 0x2f, 0x63
        /*006e*/ 	.byte	0x75, 0x74, 0x65, 0x2f, 0x61, 0x74, 0x6f, 0x6d, 0x2f, 0x63, 0x6f, 0x70, 0x79, 0x5f, 0x74, 0x72
        /*007e*/ 	.byte	0x61, 0x69, 0x74, 0x73, 0x5f, 0x73, 0x6d, 0x31, 0x30, 0x30, 0x2e, 0x68, 0x70, 0x70, 0x00
	.type		$str$25,@object
	.size		$str$25,(__unnamed_1 - $str$25)
$str$25:
        /*008d*/ 	.byte	0x28, 0x28, 0x75, 0x69, 0x6e, 0x74, 0x33, 0x32, 0x5f, 0x74, 0x28, 0x74, 0x68, 0x72, 0x65, 0x61
        /*009d*/ 	.byte	0x64, 0x49, 0x64, 0x78, 0x2e, 0x78, 0x29, 0x20, 0x2f, 0x20, 0x33, 0x32, 0x29, 0x20, 0x25, 0x20
        /*00ad*/ 	.byte	0x34, 0x29, 0x20, 0x3d, 0x3d, 0x20, 0x28, 0x28, 0x28, 0x74, 0x6d, 0x65, 0x6d, 0x5f, 0x61, 0x64
        /*00bd*/ 	.byte	0x64, 0x72, 0x20, 0x3e, 0x3e, 0x20, 0x31, 0x36, 0x29, 0x20, 0x2f, 0x20, 0x33, 0x32, 0x29, 0x20
        /*00cd*/ 	.byte	0x25, 0x20, 0x34, 0x29, 0x00
	.type		__unnamed_1,@object
	.size		__unnamed_1,(__unnamed_2 - __unnamed_1)
__unnamed_1:
        /*00d2*/ 	.byte	0x61, 0x75, 0x74, 0x6f, 0x20, 0x63, 0x75, 0x74, 0x65, 0x3a, 0x3a, 0x61, 0x73, 0x5f, 0x70, 0x6f
        /* <DEDUP_REMOVED lines=24> */
        /*0262*/ 	.byte	0x3c, 0x34, 0x30, 0x39, 0x36, 0x3e, 0x3e, 0x3e, 0x3e, 0x5d, 0x00
	.type		__unnamed_2,@object
	.size		__unnamed_2,(.L_2 - __unnamed_2)
__unnamed_2:
        /* <DEDUP_REMOVED lines=40> */
        /*04ed*/ 	.byte	0x74, 0x65, 0x3a, 0x3a, 0x43, 0x3c, 0x30, 0x3e, 0x3e, 0x3e, 0x3e, 0x5d, 0x00
.L_2:


//--------------------- .nv.shared._ZN7cutlass13device_kernelINS_4gemm6kernel13GemmUniversalIN4cute5tupleIJiiiiEEENS1_10collective13CollectiveMmaINS1_35MainloopSm100TmaUmmaWarpSpecializedILi5ELi2ELi4ENS5_IJNS4_1CILi2EEESB_NSA_ILi1EEEEEEEENS5_IJNSA_ILi128EEENSA_ILi64EEENSA_ILi32EEEEEENS_12float_e5m2_tENS5_IJlSC_lEEESJ_SK_NS4_8TiledMMAINS4_8MMA_AtomIJNS4_10MMA_TraitsINS4_25SM100_MMA_F8F6F4_2x1SM_SSEJSJ_SJ_fSF_SG_NS4_17integral_constantINS4_4UMMA5MajorELSR_0EEESS_NSP_INSQ_7ScaleInELST_0EEESU_EEEEEENS4_6LayoutINS5_IJSC_SC_SC_EEENS5_IJNSA_ILi0EEESZ_SZ_EEEEENS5_IJNS4_10UnderscoreES12_S12_EEEEENS4_28SM100_TMA_2SM_LOAD_MULTICASTENS4_14ComposedLayoutINS4_7SwizzleILi1ELi4ELi3EEENS4_18smem_ptr_flag_bitsILi8EEENSX_INS5_IJNSA_ILi8EEESH_EEENS5_IJSH_SC_EEEEEEEvNS4_8identityENS4_18SM100_TMA_2SM_LOADES1F_vS1G_EENS_8epilogue10collective18CollectiveEpilogueINS1J_23Sm100TmaWarpSpecializedILi1ELi1ELi32ELb0ELb0EEEJNS5_IJSG_SG_SH_EEENS5_IJNSX_ISG_SC_EES1P_EEESJ_SK_SJ_SK_NS1J_6fusion15FusionCallbacksIS1N_NS1R_17LinearCombinationISJ_fSJ_fLNS_15FloatRoundStyleE2EEES1O_S1Q_JEEENS4_5SM1004TMEM4LOAD26SM100_TMEM_LOAD_32dp32b32xENS4_13SM90_TMA_LOADENS16_INS17_ILi2ELi4ELi3EEES1A_NSX_INS5_IJS1B_SG_EEENS5_IJSG_SC_EEEEEEENS4_39AutoVectorizingCopyWithAssumedAlignmentILi128EEENS4_14SM90_TMA_STOREES26_S28_S28_EEEvvEEEEvNT_6ParamsE --------------------------
	.section	.nv.shared._ZN7cutlass13device_kernelINS_4gemm6kernel13GemmUniversalIN4cute5tupleIJiiiiEEENS1_10collective13CollectiveMmaINS1_35MainloopSm100TmaUmmaWarpSpecializedILi5ELi2ELi4ENS5_IJNS4_1CILi2EEESB_NSA_ILi1EEEEEEEENS5_IJNSA_ILi128EEENSA_ILi64EEENSA_ILi32EEEEEENS_12float_e5m2_tENS5_IJlSC_lEEESJ_SK_NS4_8TiledMMAINS4_8MMA_AtomIJNS4_10MMA_TraitsINS4_25SM100_MMA_F8F6F4_2x1SM_SSEJSJ_SJ_fSF_SG_NS4_17integral_constantINS4_4UMMA5MajorELSR_0EEESS_NSP_INSQ_7ScaleInELST_0EEESU_EEEEEENS4_6LayoutINS5_IJSC_SC_SC_EEENS5_IJNSA_ILi0EEESZ_SZ_EEEEENS5_IJNS4_10UnderscoreES12_S12_EEEEENS4_28SM100_TMA_2SM_LOAD_MULTICASTENS4_14ComposedLayoutINS4_7SwizzleILi1ELi4ELi3EEENS4_18smem_ptr_flag_bitsILi8EEENSX_INS5_IJNSA_ILi8EEESH_EEENS5_IJSH_SC_EEEEEEEvNS4_8identityENS4_18SM100_TMA_2SM_LOADES1F_vS1G_EENS_8epilogue10collective18CollectiveEpilogueINS1J_23Sm100TmaWarpSpecializedILi1ELi1ELi32ELb0ELb0EEEJNS5_IJSG_SG_SH_EEENS5_IJNSX_ISG_SC_EES1P_EEESJ_SK_SJ_SK_NS1J_6fusion15FusionCallbacksIS1N_NS1R_17LinearCombinationISJ_fSJ_fLNS_15FloatRoundStyleE2EEES1O_S1Q_JEEENS4_5SM1004TMEM4LOAD26SM100_TMEM_LOAD_32dp32b32xENS4_13SM90_TMA_LOADENS16_INS17_ILi2ELi4ELi3EEES1A_NSX_INS5_IJS1B_SG_EEENS5_IJSG_SC_EEEEEEENS4_39AutoVectorizingCopyWithAssumedAlignmentILi128EEENS4_14SM90_TMA_STOREES26_S28_S28_EEEvvEEEEvNT_6ParamsE,"aw",@nobits
	.sectionflags	@""
	.align	16
	.zero		1024


//--------------------- .nv.shared.reserved.0     --------------------------
	.section	.nv.shared.reserved.0,"aw",@nobits
	.weak		__nv_reservedSMEM_offset_0_alias
	.size		__nv_reservedSMEM_offset_0_alias, 0, 64
	.other		__nv_reservedSMEM_offset_0_alias,@"STO_CUDA_RESERVED_SHARED STV_DEFAULT"
__nv_reservedSMEM_offset_0_alias:
	.zero		0
.nv.shared.reserved.0:
	.zero		64
	.weak		__nv_reservedSMEM_tcgen05_partition
	.type		__nv_reservedSMEM_tcgen05_partition,@object
	.size		__nv_reservedSMEM_tcgen05_partition,(.L_0 - __nv_reservedSMEM_tcgen05_partition)
__nv_reservedSMEM_tcgen05_partition:
	.zero		32
.L_0:


//--------------------- .nv.global                --------------------------
	.section	.nv.global,"aw",@nobits
.nv.global:
	.type		_ZN40_INTERNAL_89ade4b7_4_k_cu_a601fdf1_105864cute1_E,@object
	.size		_ZN40_INTERNAL_89ade4b7_4_k_cu_a601fdf1_105864cute1_E,(_ZN40_INTERNAL_89ade4b7_4_k_cu_a601fdf1_105864cuda3std3__45__cpo6cbeginE - _ZN40_INTERNAL_89ade4b7_4_k_cu_a601fdf1_105864cute1_E)
_ZN40_INTERNAL_89ade4b7_4_k_cu_a601fdf1_105864cute1_E:
	.zero		1
	.type		_ZN40_INTERNAL_89ade4b7_4_k_cu_a601fdf1_105864cuda3std3__45__cpo6cbeginE,@object
	.size		_ZN40_INTERNAL_89ade4b7_4_k_cu_a601fdf1_105864cuda3std3__45__cpo6cbeginE,(_ZN40_INTERNAL_89ade4b7_4_k_cu_a601fdf1_105864cuda3std3__48in_placeE - _ZN40_INTERNAL_89ade4b7_4_k_cu_a601fdf1_105864cuda3std3__45__cpo6cbeginE)
_ZN40_INTERNAL_89ade4b7_4_k_cu_a601fdf1_105864cuda3std3__45__cpo6cbeginE:
	.zero		1
	.type		_ZN40_INTERNAL_89ade4b7_4_k_cu_a601fdf1_105864cuda3std3__48in_placeE,@object
	.size		_ZN40_INTERNAL_89ade4b7_4_k_cu_a601fdf1_105864cuda3std3__48in_placeE,(_ZN40_INTERNAL_89ade4b7_4_k_cu_a601fdf1_105864cuda3std6ranges3__45__cpo9iter_moveE - _ZN40_INTERNAL_89ade4b7_4_k_cu_a601fdf1_105864cuda3std3__48in_placeE)
_ZN40_INTERNAL_89ade4b7_4_k_cu_a601fdf1_105864cuda3std3__48in_placeE:
	.zero		1
	.type		_ZN40_INTERNAL_89ade4b7_4_k_cu_a601fdf1_105864cuda3std6ranges3__45__cpo9iter_moveE,@object
	.size		_ZN40_INTERNAL_89ade4b7_4_k_cu_a601fdf1_105864cuda3std6ranges3__45__cpo9iter_moveE,(_ZN40_INTERNAL_89ade4b7_4_k_cu_a601fdf1_105864cuda3std3__45__cpo5beginE - _ZN40_INTERNAL_89ade4b7_4_k_cu_a601fdf1_105864cuda3std6ranges3__45__cpo9iter_moveE)
_ZN40_INTERNAL_89ade4b7_4_k_cu_a601fdf1_105864cuda3std6ranges3__45__cpo9iter_moveE:
	.zero		1
	.type		_ZN40_INTERNAL_89ade4b7_4_k_cu_a601fdf1_105864cuda3std3__45__cpo5beginE,@object
	.size		_ZN40_INTERNAL_89ade4b7_4_k_cu_a601fdf1_105864cuda3std3__45__cpo5beginE,(_ZN40_INTERNAL_89ade4b7_4_k_cu_a601fdf1_105864cuda3std3__442_GLOBAL__N__89ade4b7_4_k_cu_a601fdf1_105866ignoreE - _ZN40_INTERNAL_89ade4b7_4_k_cu_a601fdf1_105864cuda3std3__45__cpo5beginE)
_ZN40_INTERNAL_89ade4b7_4_k_cu_a601fdf1_105864cuda3std3__45__cpo5beginE:
	.zero		1
	.type		_ZN40_INTERNAL_89ade4b7_4_k_cu_a601fdf1_105864cuda3std3__442_GLOBAL__N__89ade4b7_4_k_cu_a601fdf1_105866ignoreE,@object
	.size		_ZN40_INTERNAL_89ade4b7_4_k_cu_a601fdf1_105864cuda3std3__442_GLOBAL__N__89ade4b7_4_k_cu_a601fdf1_105866ignoreE,(_ZN40_INTERNAL_89ade4b7_4_k_cu_a601fdf1_105864cute7productE - _ZN40_INTERNAL_89ade4b7_4_k_cu_a601fdf1_105864cuda3std3__442_GLOBAL__N__89ade4b7_4_k_cu_a601fdf1_105866ignoreE)
_ZN40_INTERNAL_89ade4b7_4_k_cu_a601fdf1_105864cuda3std3__442_GLOBAL__N__89ade4b7_4_k_cu_a601fdf1_105866ignoreE:
	.zero		1
	.type		_ZN40_INTERNAL_89ade4b7_4_k_cu_a601fdf1_105864cute7productE,@object
	.size		_ZN40_INTERNAL_89ade4b7_4_k_cu_a601fdf1_105864cute7productE,(_ZN40_INTERNAL_89ade4b7_4_k_cu_a601fdf1_105864cuda3std3__45__cpo3endE - _ZN40_INTERNAL_89ade4b7_4_k_cu_a601fdf1_105864cute7productE)
_ZN40_INTERNAL_89ade4b7_4_k_cu_a601fdf1_105864cute7productE:
	.zero		1
	.type		_ZN40_INTERNAL_89ade4b7_4_k_cu_a601fdf1_105864cuda3std3__45__cpo3endE,@object
	.size		_ZN40_INTERNAL_89ade4b7_4_k_cu_a601fdf1_105864cuda3std3__45__cpo3endE,(_ZN40_INTERNAL_89ade4b7_4_k_cu_a601fdf1_105864cuda3std3__419piecewise_constructE - _ZN40_INTERNAL_89ade4b7_4_k_cu_a601fdf1_105864cuda3std3__45__cpo3endE)
_ZN40_INTERNAL_89ade4b7_4_k_cu_a601fdf1_105864cuda3std3__45__cpo3endE:
	.zero		1
	.type		_ZN40_INTERNAL_89ade4b7_4_k_cu_a601fdf1_105864cuda3std3__419piecewise_constructE,@object
	.size		_ZN40_INTERNAL_89ade4b7_4_k_cu_a601fdf1_105864cuda3std3__419piecewise_constructE,(_ZN40_INTERNAL_89ade4b7_4_k_cu_a601fdf1_105864cuda3std3__45__cpo4cendE - _ZN40_INTERNAL_89ade4b7_4_k_cu_a601fdf1_105864cuda3std3__419piecewise_constructE)
_ZN40_INTERNAL_89ade4b7_4_k_cu_a601fdf1_105864cuda3std3__419piecewise_constructE:
	.zero		1
	.type		_ZN40_INTERNAL_89ade4b7_4_k_cu_a601fdf1_105864cuda3std3__45__cpo4cendE,@object
	.size		_ZN40_INTERNAL_89ade4b7_4_k_cu_a601fdf1_105864cuda3std3__45__cpo4cendE,(_ZN40_INTERNAL_89ade4b7_4_k_cu_a601fdf1_105864cuda3std6ranges3__45__cpo4swapE - _ZN40_INTERNAL_89ade4b7_4_k_cu_a601fdf1_105864cuda3std3__45__cpo4cendE)
_ZN40_INTERNAL_89ade4b7_4_k_cu_a601fdf1_105864cuda3std3__45__cpo4cendE:
	.zero		1
	.type		_ZN40_INTERNAL_89ade4b7_4_k_cu_a601fdf1_105864cuda3std6ranges3__45__cpo4swapE,@object
	.size		_ZN40_INTERNAL_89ade4b7_4_k_cu_a601fdf1_105864cuda3std6ranges3__45__cpo4swapE,(.L_10 - _ZN40_INTERNAL_89ade4b7_4_k_cu_a601fdf1_105864cuda3std6ranges3__45__cpo4swapE)
_ZN40_INTERNAL_89ade4b7_4_k_cu_a601fdf1_105864cuda3std6ranges3__45__cpo4swapE:
	.zero		1
.L_10:


//--------------------- .nv.constant0._ZN7cutlass13device_kernelINS_4gemm6kernel13GemmUniversalIN4cute5tupleIJiiiiEEENS1_10collective13CollectiveMmaINS1_35MainloopSm100TmaUmmaWarpSpecializedILi5ELi2ELi4ENS5_IJNS4_1CILi2EEESB_NSA_ILi1EEEEEEEENS5_IJNSA_ILi128EEENSA_ILi64EEENSA_ILi32EEEEEENS_12float_e5m2_tENS5_IJlSC_lEEESJ_SK_NS4_8TiledMMAINS4_8MMA_AtomIJNS4_10MMA_TraitsINS4_25SM100_MMA_F8F6F4_2x1SM_SSEJSJ_SJ_fSF_SG_NS4_17integral_constantINS4_4UMMA5MajorELSR_0EEESS_NSP_INSQ_7ScaleInELST_0EEESU_EEEEEENS4_6LayoutINS5_IJSC_SC_SC_EEENS5_IJNSA_ILi0EEESZ_SZ_EEEEENS5_IJNS4_10UnderscoreES12_S12_EEEEENS4_28SM100_TMA_2SM_LOAD_MULTICASTENS4_14ComposedLayoutINS4_7SwizzleILi1ELi4ELi3EEENS4_18smem_ptr_flag_bitsILi8EEENSX_INS5_IJNSA_ILi8EEESH_EEENS5_IJSH_SC_EEEEEEEvNS4_8identityENS4_18SM100_TMA_2SM_LOADES1F_vS1G_EENS_8epilogue10collective18CollectiveEpilogueINS1J_23Sm100TmaWarpSpecializedILi1ELi1ELi32ELb0ELb0EEEJNS5_IJSG_SG_SH_EEENS5_IJNSX_ISG_SC_EES1P_EEESJ_SK_SJ_SK_NS1J_6fusion15FusionCallbacksIS1N_NS1R_17LinearCombinationISJ_fSJ_fLNS_15FloatRoundStyleE2EEES1O_S1Q_JEEENS4_5SM1004TMEM4LOAD26SM100_TMEM_LOAD_32dp32b32xENS4_13SM90_TMA_LOADENS16_INS17_ILi2ELi4ELi3EEES1A_NSX_INS5_IJS1B_SG_EEENS5_IJSG_SC_EEEEEEENS4_39AutoVectorizingCopyWithAssumedAlignmentILi128EEENS4_14SM90_TMA_STOREES26_S28_S28_EEEvvEEEEvNT_6ParamsE --------------------------
	.section	.nv.constant0._ZN7cutlass13device_kernelINS_4gemm6kernel13GemmUniversalIN4cute5tupleIJiiiiEEENS1_10collective13CollectiveMmaINS1_35MainloopSm100TmaUmmaWarpSpecializedILi5ELi2ELi4ENS5_IJNS4_1CILi2EEESB_NSA_ILi1EEEEEEEENS5_IJNSA_ILi128EEENSA_ILi64EEENSA_ILi32EEEEEENS_12float_e5m2_tENS5_IJlSC_lEEESJ_SK_NS4_8TiledMMAINS4_8MMA_AtomIJNS4_10MMA_TraitsINS4_25SM100_MMA_F8F6F4_2x1SM_SSEJSJ_SJ_fSF_SG_NS4_17integral_constantINS4_4UMMA5MajorELSR_0EEESS_NSP_INSQ_7ScaleInELST_0EEESU_EEEEEENS4_6LayoutINS5_IJSC_SC_SC_EEENS5_IJNSA_ILi0EEESZ_SZ_EEEEENS5_IJNS4_10UnderscoreES12_S12_EEEEENS4_28SM100_TMA_2SM_LOAD_MULTICASTENS4_14ComposedLayoutINS4_7SwizzleILi1ELi4ELi3EEENS4_18smem_ptr_flag_bitsILi8EEENSX_INS5_IJNSA_ILi8EEESH_EEENS5_IJSH_SC_EEEEEEEvNS4_8identityENS4_18SM100_TMA_2SM_LOADES1F_vS1G_EENS_8epilogue10collective18CollectiveEpilogueINS1J_23Sm100TmaWarpSpecializedILi1ELi1ELi32ELb0ELb0EEEJNS5_IJSG_SG_SH_EEENS5_IJNSX_ISG_SC_EES1P_EEESJ_SK_SJ_SK_NS1J_6fusion15FusionCallbacksIS1N_NS1R_17LinearCombinationISJ_fSJ_fLNS_15FloatRoundStyleE2EEES1O_S1Q_JEEENS4_5SM1004TMEM4LOAD26SM100_TMEM_LOAD_32dp32b32xENS4_13SM90_TMA_LOADENS16_INS17_ILi2ELi4ELi3EEES1A_NSX_INS5_IJS1B_SG_EEENS5_IJSG_SC_EEEEEEENS4_39AutoVectorizingCopyWithAssumedAlignmentILi128EEENS4_14SM90_TMA_STOREES26_S28_S28_EEEvvEEEEvNT_6ParamsE,"a",@progbits
	.sectionflags	@""
	.align	4
.nv.constant0._ZN7cutlass13device_kernelINS_4gemm6kernel13GemmUniversalIN4cute5tupleIJiiiiEEENS1_10collective13CollectiveMmaINS1_35MainloopSm100TmaUmmaWarpSpecializedILi5ELi2ELi4ENS5_IJNS4_1CILi2EEESB_NSA_ILi1EEEEEEEENS5_IJNSA_ILi128EEENSA_ILi64EEENSA_ILi32EEEEEENS_12float_e5m2_tENS5_IJlSC_lEEESJ_SK_NS4_8TiledMMAINS4_8MMA_AtomIJNS4_10MMA_TraitsINS4_25SM100_MMA_F8F6F4_2x1SM_SSEJSJ_SJ_fSF_SG_NS4_17integral_constantINS4_4UMMA5MajorELSR_0EEESS_NSP_INSQ_7ScaleInELST_0EEESU_EEEEEENS4_6LayoutINS5_IJSC_SC_SC_EEENS5_IJNSA_ILi0EEESZ_SZ_EEEEENS5_IJNS4_10UnderscoreES12_S12_EEEEENS4_28SM100_TMA_2SM_LOAD_MULTICASTENS4_14ComposedLayoutINS4_7SwizzleILi1ELi4ELi3EEENS4_18smem_ptr_flag_bitsILi8EEENSX_INS5_IJNSA_ILi8EEESH_EEENS5_IJSH_SC_EEEEEEEvNS4_8identityENS4_18SM100_TMA_2SM_LOADES1F_vS1G_EENS_8epilogue10collective18CollectiveEpilogueINS1J_23Sm100TmaWarpSpecializedILi1ELi1ELi32ELb0ELb0EEEJNS5_IJSG_SG_SH_EEENS5_IJNSX_ISG_SC_EES1P_EEESJ_SK_SJ_SK_NS1J_6fusion15FusionCallbacksIS1N_NS1R_17LinearCombinationISJ_fSJ_fLNS_15FloatRoundStyleE2EEES1O_S1Q_JEEENS4_5SM1004TMEM4LOAD26SM100_TMEM_LOAD_32dp32b32xENS4_13SM90_TMA_LOADENS16_INS17_ILi2ELi4ELi3EEES1A_NSX_INS5_IJS1B_SG_EEENS5_IJSG_SC_EEEEEEENS4_39AutoVectorizingCopyWithAssumedAlignmentILi128EEENS4_14SM90_TMA_STOREES26_S28_S28_EEEvvEEEEvNT_6ParamsE:
	.zero		2944


//--------------------- SYMBOLS --------------------------

	.type		.nv.reservedSmem.offset0,@object
	.size		.nv.reservedSmem.offset0,0x4
	.type		.nv.reservedSmem.cap,@object
	.size		.nv.reservedSmem.cap,0x4
	.type		__assertfail,@function
